	.headerflags	@"EF_CUDA_TEXMODE_UNIFIED EF_CUDA_64BIT_ADDRESS EF_CUDA_ACCELERATORS EF_CUDA_SM90 EF_CUDA_VIRTUAL_SM(EF_CUDA_SM90)"
	.elftype	@"ET_EXEC"


//--------------------- .nv.info                  --------------------------
	.section	.nv.info,"",@"SHT_CUDA_INFO"
	.align	4


	//----- nvinfo : EIATTR_REGCOUNT
	.align		4
        /*0000*/ 	.byte	0x04, 0x2f
        /*0002*/ 	.short	(.L_1 - .L_0)
	.align		4
.L_0:
        /*0004*/ 	.word	index@(triton_mm)
        /*0008*/ 	.word	0x00000040


	//----- nvinfo : EIATTR_MIN_STACK_SIZE
	.align		4
.L_1:
        /*000c*/ 	.byte	0x04, 0x12
        /*000e*/ 	.short	(.L_3 - .L_2)
	.align		4
.L_2:
        /*0010*/ 	.word	index@(triton_mm)
        /*0014*/ 	.word	0x00000000


	//----- nvinfo : EIATTR_FRAME_SIZE
	.align		4
.L_3:
        /*0018*/ 	.byte	0x04, 0x11
        /*001a*/ 	.short	(.L_5 - .L_4)
	.align		4
.L_4:
        /*001c*/ 	.word	index@(triton_mm)
        /*0020*/ 	.word	0x00000000


	//----- nvinfo : EIATTR_MIN_STACK_SIZE
	.align		4
.L_5:
        /*0024*/ 	.byte	0x04, 0x12
        /*0026*/ 	.short	(.L_7 - .L_6)
	.align		4
.L_6:
        /*0028*/ 	.word	index@(triton_mm)
        /*002c*/ 	.word	0x00000000
.L_7:


//--------------------- .nv.info.triton_mm        --------------------------
	.section	.nv.info.triton_mm,"",@"SHT_CUDA_INFO"
	.sectionflags	@""
	.align	4


	//----- nvinfo : EIATTR_CUDA_API_VERSION
	.align		4
        /*0000*/ 	.byte	0x04, 0x37
        /*0002*/ 	.short	(.L_9 - .L_8)
.L_8:
        /*0004*/ 	.word	0x0000007c


	//----- nvinfo : EIATTR_KPARAM_INFO
	.align		4
.L_9:
        /*0008*/ 	.byte	0x04, 0x17
        /*000a*/ 	.short	(.L_11 - .L_10)
.L_10:
        /*000c*/ 	.word	0x00000000
        /*0010*/ 	.short	0x0004
        /*0012*/ 	.short	0x001c
        /*0014*/ 	.byte	0x00, 0xf0, 0x11, 0x00


	//----- nvinfo : EIATTR_KPARAM_INFO
	.align		4
.L_11:
        /*0018*/ 	.byte	0x04, 0x17
        /*001a*/ 	.short	(.L_13 - .L_12)
.L_12:
        /*001c*/ 	.word	0x00000000
        /*0020*/ 	.short	0x0003
        /*0022*/ 	.short	0x0018
        /*0024*/ 	.byte	0x00, 0xf0, 0x11, 0x00


	//----- nvinfo : EIATTR_KPARAM_INFO
	.align		4
.L_13:
        /*0028*/ 	.byte	0x04, 0x17
        /*002a*/ 	.short	(.L_15 - .L_14)
.L_14:
        /*002c*/ 	.word	0x00000000
        /*0030*/ 	.short	0x0002
        /*0032*/ 	.short	0x0010
        /*0034*/ 	.byte	0x00, 0xf0, 0x21, 0x00


	//----- nvinfo : EIATTR_KPARAM_INFO
	.align		4
.L_15:
        /*0038*/ 	.byte	0x04, 0x17
        /*003a*/ 	.short	(.L_17 - .L_16)
.L_16:
        /*003c*/ 	.word	0x00000000
        /*0040*/ 	.short	0x0001
        /*0042*/ 	.short	0x0008
        /*0044*/ 	.byte	0x00, 0xf0, 0x21, 0x00


	//----- nvinfo : EIATTR_KPARAM_INFO
	.align		4
.L_17:
        /*0048*/ 	.byte	0x04, 0x17
        /*004a*/ 	.short	(.L_19 - .L_18)
.L_18:
        /*004c*/ 	.word	0x00000000
        /*0050*/ 	.short	0x0000
        /*0052*/ 	.short	0x0000
        /*0054*/ 	.byte	0x00, 0xf0, 0x21, 0x00


	//----- nvinfo : EIATTR_SPARSE_MMA_MASK
	.align		4
.L_19:
        /*0058*/ 	.byte	0x03, 0x50
        /*005a*/ 	.short	0x0000


	//----- nvinfo : EIATTR_MAXREG_COUNT
	.align		4
        /*005c*/ 	.byte	0x03, 0x1b
        /*005e*/ 	.short	0x00ff


	//----- nvinfo : EIATTR_COOP_GROUP_MASK_REGIDS
	.align		4
        /*0060*/ 	.byte	0x04, 0x29
        /*0062*/ 	.short	(.L_21 - .L_20)


	//   ....[0]....
.L_20:
        /*0064*/ 	.word	0xffffffff


	//----- nvinfo : EIATTR_COOP_GROUP_INSTR_OFFSETS
	.align		4
.L_21:
        /*0068*/ 	.byte	0x04, 0x28
        /*006a*/ 	.short	(.L_23 - .L_22)


	//   ....[0]....
.L_22:
        /*006c*/ 	.word	0x00000b30


	//----- nvinfo : EIATTR_EXIT_INSTR_OFFSETS
	.align		4
.L_23:
        /*0070*/ 	.byte	0x04, 0x1c
        /*0072*/ 	.short	(.L_25 - .L_24)


	//   ....[0]....
.L_24:
        /*0074*/ 	.word	0x00000050


	//   ....[1]....
        /*0078*/ 	.word	0x000020f0


	//   ....[2]....
        /*007c*/ 	.word	0x00002140


	//----- nvinfo : EIATTR_MAX_THREADS
	.align		4
.L_25:
        /*0080*/ 	.byte	0x04, 0x05
        /*0082*/ 	.short	(.L_27 - .L_26)
.L_26:
        /*0084*/ 	.word	0x00000100
        /*0088*/ 	.word	0x00000001
        /*008c*/ 	.word	0x00000001


	//----- nvinfo : EIATTR_CBANK_PARAM_SIZE
	.align		4
.L_27:
        /*0090*/ 	.byte	0x03, 0x19
        /*0092*/ 	.short	0x0020


	//----- nvinfo : EIATTR_PARAM_CBANK
	.align		4
        /*0094*/ 	.byte	0x04, 0x0a
        /*0096*/ 	.short	(.L_29 - .L_28)
	.align		4
.L_28:
        /*0098*/ 	.word	index@(.nv.constant0.triton_mm)
        /*009c*/ 	.short	0x0210
        /*009e*/ 	.short	0x0020


	//----- nvinfo : EIATTR_SW_WAR
	.align		4
.L_29:
        /*00a0*/ 	.byte	0x04, 0x36
        /*00a2*/ 	.short	(.L_31 - .L_30)
.L_30:
        /*00a4*/ 	.word	0x00000008
.L_31:


//--------------------- .nv.callgraph             --------------------------
	.section	.nv.callgraph,"",@"SHT_CUDA_CALLGRAPH"
	.align	4
	.sectionentsize	8
	.align		4
        /*0000*/ 	.word	0x00000000
	.align		4
        /*0004*/ 	.word	0xffffffff
	.align		4
        /*0008*/ 	.word	0x00000000
	.align		4
        /*000c*/ 	.word	0xfffffffe
	.align		4
        /*0010*/ 	.word	0x00000000
	.align		4
        /*0014*/ 	.word	0xfffffffd
	.align		4
        /*0018*/ 	.word	0x00000000
	.align		4
        /*001c*/ 	.word	0xfffffffc


//--------------------- .text.triton_mm           --------------------------
	.section	.text.triton_mm,"ax",@progbits
	.sectionflags	@"SHF_BARRIERS=1"
	.align	128
        .global         triton_mm
        .type           triton_mm,@function
        .size           triton_mm,(.L_x_2 - triton_mm)
        .other          triton_mm,@"STO_CUDA_ENTRY STV_DEFAULT"
triton_mm:
.text.triton_mm:
[----:B------:R-:W1:Y:S02]  /*0000*/  LDC R1, c[0x0][0x28] ;  /* 0x00000a00ff017b82 */ /* 0x000e640000000800 */
[----:B------:R-:W2:Y:S02]  /*0010*/  LDC.64 R2, c[0x0][0x228] ;  /* 0x00008a00ff027b82 */ /* 0x000ea40000000a00 */
[----:B--2---:R-:W-:-:S04]  /*0020*/  IMAD.IADD R0, R3, 0x1, R2 ;  /* 0x0000000103007824 */ /* 0x004fc800078e0202 */
[----:B------:R-:W-:-:S05]  /*0030*/  IMAD R2, R0, 0xc00, RZ ;  /* 0x00000c0000027824 */ /* 0x000fca00078e02ff */
[----:B------:R-:W-:-:S13]  /*0040*/  ISETP.NE.AND P0, PT, R2, RZ, PT ;  /* 0x000000ff0200720c */ /* 0x000fda0003f05270 */
[----:B------:R-:W-:Y:S05]  /*0050*/  @!P0 EXIT ;  /* 0x000000000000894d */ /* 0x000fea0003800000 */
[----:B------:R-:W2:Y:S01]  /*0060*/  S2R R10, SR_CTAID.X ;  /* 0x00000000000a7919 */ /* 0x000ea20000002500 */
[----:B------:R-:W-:Y:S01]  /*0070*/  VIADD R2, R0, 0x3f ;  /* 0x0000003f00027836 */ /* 0x000fe20000000000 */
[----:B------:R-:W-:Y:S01]  /*0080*/  IABS R18, R0 ;  /* 0x0000000000127213 */ /* 0x000fe20000000000 */
[----:B------:R-:W3:Y:S01]  /*0090*/  S2UR UR4, SR_CgaCtaId ;  /* 0x00000000000479c3 */ /* 0x000ee20000008800 */
[----:B------:R-:W-:Y:S01]  /*00a0*/  UMOV UR6, 0x400 ;  /* 0x0000040000067882 */ /* 0x000fe20000000000 */
[----:B------:R-:W-:Y:S01]  /*00b0*/  ULDC.64 UR20, c[0x0][0x208] ;  /* 0x0000820000147ab9 */ /* 0x000fe20000000a00 */
[----:B------:R-:W-:Y:S01]  /*00c0*/  SHF.R.S32.HI R3, RZ, 0x1f, R2 ;  /* 0x0000001fff037819 */ /* 0x000fe20000011402 */
[----:B------:R-:W-:Y:S01]  /*00d0*/  IMAD.MOV.U32 R59, RZ, RZ, 0x2 ;  /* 0x00000002ff3b7424 */ /* 0x000fe200078e00ff */
[----:B------:R-:W-:Y:S02]  /*00e0*/  CS2R R24, SRZ ;  /* 0x0000000000187805 */ /* 0x000fe4000001ff00 */
[----:B------:R-:W-:-:S02]  /*00f0*/  CS2R R26, SRZ ;  /* 0x00000000001a7805 */ /* 0x000fc4000001ff00 */
[----:B------:R-:W-:Y:S02]  /*0100*/  LEA.HI R3, R3, R2, RZ, 0x6 ;  /* 0x0000000203037211 */ /* 0x000fe400078f30ff */
[----:B------:R-:W-:Y:S02]  /*0110*/  CS2R R28, SRZ ;  /* 0x00000000001c7805 */ /* 0x000fe4000001ff00 */
[----:B------:R-:W-:Y:S02]  /*0120*/  CS2R R30, SRZ ;  /* 0x00000000001e7805 */ /* 0x000fe4000001ff00 */
[----:B------:R-:W-:Y:S02]  /*0130*/  CS2R R32, SRZ ;  /* 0x0000000000207805 */ /* 0x000fe4000001ff00 */
[----:B------:R-:W-:Y:S02]  /*0140*/  CS2R R34, SRZ ;  /* 0x0000000000227805 */ /* 0x000fe4000001ff00 */
[----:B------:R-:W-:-:S02]  /*0150*/  CS2R R36, SRZ ;  /* 0x0000000000247805 */ /* 0x000fc4000001ff00 */
[----:B------:R-:W-:Y:S02]  /*0160*/  CS2R R38, SRZ ;  /* 0x0000000000267805 */ /* 0x000fe4000001ff00 */
[----:B------:R-:W-:Y:S02]  /*0170*/  CS2R R40, SRZ ;  /* 0x0000000000287805 */ /* 0x000fe4000001ff00 */
[----:B------:R-:W-:Y:S02]  /*0180*/  CS2R R42, SRZ ;  /* 0x00000000002a7805 */ /* 0x000fe4000001ff00 */
[----:B------:R-:W-:Y:S02]  /*0190*/  CS2R R44, SRZ ;  /* 0x00000000002c7805 */ /* 0x000fe4000001ff00 */
[----:B------:R-:W-:Y:S02]  /*01a0*/  CS2R R46, SRZ ;  /* 0x00000000002e7805 */ /* 0x000fe4000001ff00 */
[----:B------:R-:W-:-:S02]  /*01b0*/  CS2R R48, SRZ ;  /* 0x0000000000307805 */ /* 0x000fc4000001ff00 */
[----:B------:R-:W-:Y:S02]  /*01c0*/  CS2R R50, SRZ ;  /* 0x0000000000327805 */ /* 0x000fe4000001ff00 */
[----:B------:R-:W-:Y:S02]  /*01d0*/  CS2R R52, SRZ ;  /* 0x0000000000347805 */ /* 0x000fe4000001ff00 */
[----:B------:R-:W-:Y:S01]  /*01e0*/  CS2R R54, SRZ ;  /* 0x0000000000367805 */ /* 0x000fe2000001ff00 */
[----:B---3--:R-:W-:-:S03]  /*01f0*/  UPRMT UR6, UR4, 0x654, UR6 ;  /* 0x0000065404067896 */ /* 0x008fc60008000006 */
[----:B------:R-:W-:Y:S01]  /*0200*/  UMOV UR4, 0xffffffff ;  /* 0xffffffff00047882 */ /* 0x000fe20000000000 */
[----:B------:R-:W-:Y:S01]  /*0210*/  UIADD3 UR22, UR6, 0x4000, URZ ;  /* 0x0000400006167890 */ /* 0x000fe2000fffe03f */
[C---:B--2---:R-:W-:Y:S01]  /*0220*/  IMAD.HI R4, R10.reuse, 0x2aaaaaab, RZ ;  /* 0x2aaaaaab0a047827 */ /* 0x044fe200078e02ff */
[----:B------:R-:W-:-:S04]  /*0230*/  ISETP.GE.AND P2, PT, R10, RZ, PT ;  /* 0x000000ff0a00720c */ /* 0x000fc80003f46270 */
[----:B------:R-:W-:-:S04]  /*0240*/  SHF.R.U32.HI R5, RZ, 0x1f, R4 ;  /* 0x0000001fff057819 */ /* 0x000fc80000011604 */
[----:B------:R-:W-:-:S05]  /*0250*/  LEA.HI.SX32 R5, R4, R5, 0x1b ;  /* 0x0000000504057211 */ /* 0x000fca00078fdaff */
[----:B------:R-:W-:-:S05]  /*0260*/  IMAD.SHL.U32 R4, R5, 0x8, RZ ;  /* 0x0000000805047824 */ /* 0x000fca00078e00ff */
[----:B------:R-:W-:-:S04]  /*0270*/  LEA.HI.SX32 R3, R3, -R4, 0x1a ;  /* 0x8000000403037211 */ /* 0x000fc800078fd2ff */
[----:B------:R-:W-:-:S04]  /*0280*/  VIMNMX R6, R3, 0x8, PT ;  /* 0x0000000803067848 */ /* 0x000fc80003fe0100 */
[-C--:B------:R-:W-:Y:S02]  /*0290*/  IABS R14, R6.reuse ;  /* 0x00000006000e7213 */ /* 0x080fe40000000000 */
[----:B------:R-:W-:Y:S02]  /*02a0*/  IABS R8, R6 ;  /* 0x0000000600087213 */ /* 0x000fe40000000000 */
[----:B------:R-:W2:Y:S03]  /*02b0*/  I2F.RP R7, R14 ;  /* 0x0000000e00077306 */ /* 0x000ea60000209400 */
[----:B------:R-:W-:-:S05]  /*02c0*/  IMAD.MOV R12, RZ, RZ, -R8 ;  /* 0x000000ffff0c7224 */ /* 0x000fca00078e0a08 */
[----:B------:R-:W3:Y:S08]  /*02d0*/  I2F.RP R8, R18 ;  /* 0x0000001200087306 */ /* 0x000ef00000209400 */
[----:B--2---:R-:W2:Y:S08]  /*02e0*/  MUFU.RCP R7, R7 ;  /* 0x0000000700077308 */ /* 0x004eb00000001000 */
[----:B---3--:R-:W-:Y:S01]  /*02f0*/  MUFU.RCP R8, R8 ;  /* 0x0000000800087308 */ /* 0x008fe20000001000 */
[----:B--2---:R-:W-:Y:S01]  /*0300*/  VIADD R2, R7, 0xffffffe ;  /* 0x0ffffffe07027836 */ /* 0x004fe20000000000 */
[----:B------:R-:W-:-:S06]  /*0310*/  IABS R7, R10 ;  /* 0x0000000a00077213 */ /* 0x000fcc0000000000 */
[----:B------:R2:W3:Y:S02]  /*0320*/  F2I.FTZ.U32.TRUNC.NTZ R3, R2 ;  /* 0x0000000200037305 */ /* 0x0004e4000021f000 */
[----:B--2---:R-:W-:Y:S02]  /*0330*/  IMAD.MOV.U32 R2, RZ, RZ, RZ ;  /* 0x000000ffff027224 */ /* 0x004fe400078e00ff */
[----:B---3--:R-:W-:-:S04]  /*0340*/  IMAD.MOV R9, RZ, RZ, -R3 ;  /* 0x000000ffff097224 */ /* 0x008fc800078e0a03 */
[----:B------:R-:W-:-:S04]  /*0350*/  IMAD R9, R9, R14, RZ ;  /* 0x0000000e09097224 */ /* 0x000fc800078e02ff */
[----:B------:R-:W-:-:S04]  /*0360*/  IMAD.HI.U32 R3, R3, R9, R2 ;  /* 0x0000000903037227 */ /* 0x000fc800078e0002 */
[----:B------:R-:W-:Y:S02]  /*0370*/  IMAD R9, R5, -0xc0, R10 ;  /* 0xffffff4005097824 */ /* 0x000fe400078e020a */
[----:B------:R-:W-:-:S03]  /*0380*/  IMAD.HI.U32 R2, R3, R7, RZ ;  /* 0x0000000703027227 */ /* 0x000fc600078e00ff */
[----:B------:R-:W-:Y:S01]  /*0390*/  IABS R16, R9 ;  /* 0x0000000900107213 */ /* 0x000fe20000000000 */
[----:B------:R-:W-:Y:S02]  /*03a0*/  IMAD R7, R2, R12, R7 ;  /* 0x0000000c02077224 */ /* 0x000fe400078e0207 */
[----:B------:R-:W2:Y:S01]  /*03b0*/  S2R R2, SR_TID.X ;  /* 0x0000000000027919 */ /* 0x000ea20000002100 */
[----:B------:R-:W-:Y:S01]  /*03c0*/  VIADD R5, R8, 0xffffffe ;  /* 0x0ffffffe08057836 */ /* 0x000fe20000000000 */
[----:B------:R-:W-:Y:S01]  /*03d0*/  LOP3.LUT R8, RZ, R6, RZ, 0x33, !PT ;  /* 0x00000006ff087212 */ /* 0x000fe200078e33ff */
[----:B------:R-:W-:Y:S01]  /*03e0*/  IMAD.HI.U32 R3, R3, R16, RZ ;  /* 0x0000001003037227 */ /* 0x000fe200078e00ff */
[----:B------:R-:W-:-:S03]  /*03f0*/  ISETP.GT.U32.AND P0, PT, R14, R7, PT ;  /* 0x000000070e00720c */ /* 0x000fc60003f04070 */
[----:B------:R-:W-:Y:S01]  /*0400*/  IMAD R10, R3, R12, R16 ;  /* 0x0000000c030a7224 */ /* 0x000fe200078e0210 */
[----:B------:R-:W3:Y:S04]  /*0410*/  F2I.FTZ.U32.TRUNC.NTZ R5, R5 ;  /* 0x0000000500057305 */ /* 0x000ee8000021f000 */
[----:B------:R-:W-:-:S05]  /*0420*/  ISETP.GT.U32.AND P1, PT, R14, R10, PT ;  /* 0x0000000a0e00720c */ /* 0x000fca0003f24070 */
[----:B------:R-:W-:-:S05]  /*0430*/  @!P0 IMAD.IADD R7, R7, 0x1, -R14 ;  /* 0x0000000107078824 */ /* 0x000fca00078e0a0e */
[----:B------:R-:W-:Y:S01]  /*0440*/  ISETP.GT.U32.AND P0, PT, R14, R7, PT ;  /* 0x000000070e00720c */ /* 0x000fe20003f04070 */
[----:B---3--:R-:W-:Y:S02]  /*0450*/  IMAD.MOV R11, RZ, RZ, -R5 ;  /* 0x000000ffff0b7224 */ /* 0x008fe400078e0a05 */
[----:B------:R-:W-:Y:S02]  /*0460*/  @!P1 IMAD.IADD R10, R10, 0x1, -R14 ;  /* 0x000000010a0a9824 */ /* 0x000fe400078e0a0e */
[----:B------:R-:W-:Y:S01]  /*0470*/  @!P1 VIADD R3, R3, 0x1 ;  /* 0x0000000103039836 */ /* 0x000fe20000000000 */
[--C-:B--2---:R-:W-:Y:S02]  /*0480*/  SHF.R.U32.HI R12, RZ, 0x2, R2.reuse ;  /* 0x00000002ff0c7819 */ /* 0x104fe40000011602 */
[----:B------:R-:W-:-:S05]  /*0490*/  SHF.R.U32.HI R21, RZ, 0x4, R2 ;  /* 0x00000004ff157819 */ /* 0x000fca0000011602 */
[----:B------:R-:W-:Y:S01]  /*04a0*/  @!P0 IMAD.IADD R7, R7, 0x1, -R14 ;  /* 0x0000000107078824 */ /* 0x000fe200078e0a0e */
[----:B------:R-:W-:Y:S02]  /*04b0*/  ISETP.NE.AND P0, PT, R6, RZ, PT ;  /* 0x000000ff0600720c */ /* 0x000fe40003f05270 */
[----:B------:R-:W-:Y:S01]  /*04c0*/  SGXT.U32 R12, R12, 0x6 ;  /* 0x000000060c0c781a */ /* 0x000fe20000000000 */
[----:B------:R-:W-:Y:S01]  /*04d0*/  @!P2 IMAD.MOV R7, RZ, RZ, -R7 ;  /* 0x000000ffff07a224 */ /* 0x000fe200078e0a07 */
[----:B------:R-:W-:Y:S01]  /*04e0*/  LOP3.LUT R6, R9, R6, RZ, 0x3c, !PT ;  /* 0x0000000609067212 */ /* 0x000fe200078e3cff */
[----:B------:R-:W-:Y:S01]  /*04f0*/  IMAD.MOV.U32 R9, RZ, RZ, R11 ;  /* 0x000000ffff097224 */ /* 0x000fe200078e000b */
[----:B------:R-:W-:Y:S02]  /*0500*/  ISETP.GE.U32.AND P2, PT, R10, R14, PT ;  /* 0x0000000e0a00720c */ /* 0x000fe40003f46070 */
[----:B------:R-:W-:Y:S01]  /*0510*/  SEL R7, R8, R7, !P0 ;  /* 0x0000000708077207 */ /* 0x000fe20004000000 */
[----:B------:R-:W-:Y:S01]  /*0520*/  IMAD R9, R9, R18, RZ ;  /* 0x0000001209097224 */ /* 0x000fe200078e02ff */
[----:B------:R-:W-:-:S02]  /*0530*/  ISETP.GE.AND P3, PT, R6, RZ, PT ;  /* 0x000000ff0600720c */ /* 0x000fc40003f66270 */
[----:B------:R-:W-:Y:S01]  /*0540*/  IABS R10, R0 ;  /* 0x00000000000a7213 */ /* 0x000fe20000000000 */
[----:B------:R-:W-:Y:S01]  /*0550*/  IMAD.IADD R7, R4, 0x1, R7 ;  /* 0x0000000104077824 */ /* 0x000fe200078e0207 */
[----:B------:R-:W-:Y:S01]  /*0560*/  SGXT.U32 R21, R21, 0x1 ;  /* 0x000000011515781a */ /* 0x000fe20000000000 */
[----:B------:R-:W-:Y:S02]  /*0570*/  IMAD.MOV.U32 R4, RZ, RZ, RZ ;  /* 0x000000ffff047224 */ /* 0x000fe400078e00ff */
[----:B------:R-:W-:Y:S02]  /*0580*/  IMAD.SHL.U32 R7, R7, 0x40, RZ ;  /* 0x0000004007077824 */ /* 0x000fe400078e00ff */
[----:B------:R-:W-:-:S03]  /*0590*/  IMAD.HI.U32 R4, R5, R9, R4 ;  /* 0x0000000905047227 */ /* 0x000fc600078e0004 */
[----:B------:R-:W-:Y:S01]  /*05a0*/  LOP3.LUT R11, R7, R12, RZ, 0xfc, !PT ;  /* 0x0000000c070b7212 */ /* 0x000fe200078efcff */
[----:B------:R-:W-:Y:S02]  /*05b0*/  IMAD.MOV R10, RZ, RZ, -R10 ;  /* 0x000000ffff0a7224 */ /* 0x000fe400078e0a0a */
[----:B------:R-:W-:Y:S01]  /*05c0*/  @P2 VIADD R3, R3, 0x1 ;  /* 0x0000000103032836 */ /* 0x000fe20000000000 */
[----:B------:R-:W-:Y:S02]  /*05d0*/  IABS R6, R11 ;  /* 0x0000000b00067213 */ /* 0x000fe40000000000 */
[----:B------:R-:W-:Y:S01]  /*05e0*/  ISETP.GE.AND P2, PT, R11, RZ, PT ;  /* 0x000000ff0b00720c */ /* 0x000fe20003f46270 */
[----:B------:R-:W-:Y:S02]  /*05f0*/  @!P3 IMAD.MOV R3, RZ, RZ, -R3 ;  /* 0x000000ffff03b224 */ /* 0x000fe400078e0a03 */
[----:B------:R-:W-:Y:S02]  /*0600*/  IMAD.MOV.U32 R5, RZ, RZ, R6 ;  /* 0x000000ffff057224 */ /* 0x000fe400078e0006 */
[----:B------:R-:W-:Y:S01]  /*0610*/  IMAD.MOV.U32 R6, RZ, RZ, R10 ;  /* 0x000000ffff067224 */ /* 0x000fe200078e000a */
[----:B------:R-:W-:Y:S01]  /*0620*/  SEL R3, R8, R3, !P0 ;  /* 0x0000000308037207 */ /* 0x000fe20004000000 */
[----:B------:R-:W-:Y:S01]  /*0630*/  IMAD.HI.U32 R4, R4, R5, RZ ;  /* 0x0000000504047227 */ /* 0x000fe200078e00ff */
[----:B------:R-:W2:Y:S01]  /*0640*/  LDC.64 R10, c[0x0][0x210] ;  /* 0x00008400ff0a7b82 */ /* 0x000ea20000000a00 */
[----:B------:R-:W-:-:S02]  /*0650*/  ISETP.NE.AND P0, PT, R0, RZ, PT ;  /* 0x000000ff0000720c */ /* 0x000fc40003f05270 */
[----:B------:R-:W-:Y:S01]  /*0660*/  IMAD R5, R4, R6, R5 ;  /* 0x0000000604057224 */ /* 0x000fe200078e0205 */
[----:B------:R-:W-:Y:S01]  /*0670*/  LOP3.LUT R6, R12, 0x40, RZ, 0xfc, !PT ;  /* 0x000000400c067812 */ /* 0x000fe200078efcff */
[----:B------:R-:W-:-:S03]  /*0680*/  IMAD.SHL.U32 R3, R3, 0x80, RZ ;  /* 0x0000008003037824 */ /* 0x000fc600078e00ff */
[----:B------:R-:W-:Y:S02]  /*0690*/  ISETP.GT.U32.AND P1, PT, R18, R5, PT ;  /* 0x000000051200720c */ /* 0x000fe40003f24070 */
[----:B------:R-:W-:Y:S02]  /*06a0*/  LOP3.LUT R20, R3, R12, RZ, 0xfc, !PT ;  /* 0x0000000c03147212 */ /* 0x000fe400078efcff */
[----:B------:R-:W-:-:S03]  /*06b0*/  LOP3.LUT R22, R3, 0x40, R12, 0xfe, !PT ;  /* 0x0000004003167812 */ /* 0x000fc600078efe0c */
[----:B------:R-:W-:-:S04]  /*06c0*/  IMAD.HI R4, R20, 0x2aaaaaab, RZ ;  /* 0x2aaaaaab14047827 */ /* 0x000fc800078e02ff */
[----:B------:R-:W-:Y:S01]  /*06d0*/  IMAD.HI R15, R22, 0x2aaaaaab, RZ ;  /* 0x2aaaaaab160f7827 */ /* 0x000fe200078e02ff */
[----:B------:R-:W-:-:S03]  /*06e0*/  SHF.R.U32.HI R9, RZ, 0x1f, R4 ;  /* 0x0000001fff097819 */ /* 0x000fc60000011604 */
[----:B------:R-:W-:Y:S01]  /*06f0*/  @!P1 IMAD.IADD R5, R5, 0x1, -R18 ;  /* 0x0000000105059824 */ /* 0x000fe200078e0a12 */
[----:B------:R-:W-:Y:S01]  /*0700*/  LEA.HI R13, R4, R9, RZ, 0x17 ;  /* 0x00000009040d7211 */ /* 0x000fe200078fb8ff */
[----:B------:R-:W-:Y:S01]  /*0710*/  IMAD.SHL.U32 R4, R2, 0x8, RZ ;  /* 0x0000000802047824 */ /* 0x000fe200078e00ff */
[----:B------:R-:W3:Y:S01]  /*0720*/  LDC.64 R8, c[0x0][0x218] ;  /* 0x00008600ff087b82 */ /* 0x000ee20000000a00 */
[----:B------:R-:W-:Y:S02]  /*0730*/  SHF.R.U32.HI R16, RZ, 0x1f, R15 ;  /* 0x0000001fff107819 */ /* 0x000fe4000001160f */
[----:B------:R-:W-:Y:S02]  /*0740*/  ISETP.GT.U32.AND P1, PT, R18, R5, PT ;  /* 0x000000051200720c */ /* 0x000fe40003f24070 */
[----:B------:R-:W-:Y:S02]  /*0750*/  LOP3.LUT R17, R4, 0x18, R2, 0x48, !PT ;  /* 0x0000001804117812 */ /* 0x000fe400078e4802 */
[----:B------:R-:W-:Y:S01]  /*0760*/  LEA.HI R15, R15, R16, RZ, 0x17 ;  /* 0x000000100f0f7211 */ /* 0x000fe200078fb8ff */
[----:B------:R-:W-:Y:S01]  /*0770*/  IMAD R16, R13, -0xc00, R20 ;  /* 0xfffff4000d107824 */ /* 0x000fe200078e0214 */
[----:B------:R-:W-:Y:S01]  /*0780*/  LOP3.LUT R13, R4, 0x18, RZ, 0xc0, !PT ;  /* 0x00000018040d7812 */ /* 0x000fe200078ec0ff */
[----:B------:R-:W-:-:S06]  /*0790*/  IMAD R6, R6, 0x20, R17 ;  /* 0x0000002006067824 */ /* 0x000fcc00078e0211 */
[----:B------:R-:W-:Y:S02]  /*07a0*/  @!P1 IMAD.IADD R5, R5, 0x1, -R18 ;  /* 0x0000000105059824 */ /* 0x000fe400078e0a12 */
[----:B------:R-:W-:Y:S01]  /*07b0*/  IMAD R18, R15, -0xc00, R22 ;  /* 0xfffff4000f127824 */ /* 0x000fe200078e0216 */
[--C-:B------:R-:W-:Y:S01]  /*07c0*/  SHF.R.U32.HI R22, RZ, 0x5, R2.reuse ;  /* 0x00000005ff167819 */ /* 0x100fe20000011602 */
[----:B------:R-:W-:Y:S02]  /*07d0*/  IMAD.MOV.U32 R14, RZ, RZ, R5 ;  /* 0x000000ffff0e7224 */ /* 0x000fe400078e0005 */
[----:B------:R-:W-:Y:S01]  /*07e0*/  IMAD R5, R12, 0x20, R17 ;  /* 0x000000200c057824 */ /* 0x000fe200078e0211 */
[----:B------:R-:W-:Y:S01]  /*07f0*/  SHF.R.U32.HI R12, RZ, 0x4, R2 ;  /* 0x00000004ff0c7819 */ /* 0x000fe20000011602 */
[----:B------:R-:W-:Y:S01]  /*0800*/  @!P2 IMAD.MOV R14, RZ, RZ, -R14 ;  /* 0x000000ffff0ea224 */ /* 0x000fe200078e0a0e */
[----:B------:R-:W-:Y:S01]  /*0810*/  @!P0 LOP3.LUT R14, RZ, R0, RZ, 0x33, !PT ;  /* 0x00000000ff0e8212 */ /* 0x000fe200078e33ff */
[--C-:B------:R-:W-:Y:S01]  /*0820*/  IMAD R17, R16, 0x3c00, R13.reuse ;  /* 0x00003c0010117824 */ /* 0x100fe200078e020d */
[----:B------:R-:W-:Y:S01]  /*0830*/  SGXT.U32 R12, R12, 0x4 ;  /* 0x000000040c0c781a */ /* 0x000fe20000000000 */
[--C-:B------:R-:W-:Y:S01]  /*0840*/  IMAD R19, R18, 0x3c00, R13.reuse ;  /* 0x00003c0012137824 */ /* 0x100fe200078e020d */
[----:B------:R-:W-:Y:S01]  /*0850*/  LOP3.LUT R20, R22, 0x7fffffc, RZ, 0xc0, !PT ;  /* 0x07fffffc16147812 */ /* 0x000fe200078ec0ff */
[----:B------:R-:W-:Y:S01]  /*0860*/  IMAD R15, R14, 0x3c00, R13 ;  /* 0x00003c000e0f7824 */ /* 0x000fe200078e020d */
[----:B------:R-:W-:Y:S01]  /*0870*/  LOP3.LUT R7, R7, R12, RZ, 0xfc, !PT ;  /* 0x0000000c07077212 */ /* 0x000fe200078efcff */
[----:B---3--:R-:W-:Y:S01]  /*0880*/  IMAD.WIDE R12, R17, 0x2, R8 ;  /* 0x00000002110c7825 */ /* 0x008fe200078e0208 */
[----:B------:R-:W-:-:S03]  /*0890*/  LEA R17, R6, UR6, 0x1 ;  /* 0x0000000606117c11 */ /* 0x000fc6000f8e08ff */
[----:B--2---:R-:W-:Y:S01]  /*08a0*/  IMAD.WIDE R10, R15, 0x2, R10 ;  /* 0x000000020f0a7825 */ /* 0x004fe200078e020a */
[----:B------:R-:W-:-:S03]  /*08b0*/  IADD3 R23, P1, R12, 0xc0, RZ ;  /* 0x000000c00c177810 */ /* 0x000fc60007f3e0ff */
[----:B------:R-:W-:Y:S01]  /*08c0*/  IMAD.WIDE R14, R19, 0x2, R8 ;  /* 0x00000002130e7825 */ /* 0x000fe200078e0208 */
[----:B------:R-:W-:Y:S02]  /*08d0*/  LEA R8, R5, UR6, 0x1 ;  /* 0x0000000605087c11 */ /* 0x000fe4000f8e08ff */
[----:B------:R-:W-:Y:S01]  /*08e0*/  IADD3 R57, P0, R10, 0xc0, RZ ;  /* 0x000000c00a397810 */ /* 0x000fe20007f1e0ff */
[----:B------:R-:W-:Y:S02]  /*08f0*/  IMAD.X R58, RZ, RZ, R13, P1 ;  /* 0x000000ffff3a7224 */ /* 0x000fe400008e060d */
[----:B------:R-:W-:Y:S01]  /*0900*/  @!PT LDS RZ, [RZ] ;  /* 0x00000000fffff984 */ /* 0x000fe20000000800 */
[----:B------:R-:W-:Y:S01]  /*0910*/  @!PT LDS RZ, [RZ] ;  /* 0x00000000fffff984 */ /* 0x000fe20000000800 */
[----:B------:R-:W-:Y:S01]  /*0920*/  @!PT LDS RZ, [RZ] ;  /* 0x00000000fffff984 */ /* 0x000fe20000000800 */
[----:B------:R-:W-:Y:S01]  /*0930*/  LDGSTS.E.BYPASS.128 [R8], desc[UR20][R10.64] ;  /* 0x000000000a087fae */ /* 0x000fe2000b901c54 */
[----:B------:R-:W-:Y:S02]  /*0940*/  IMAD.MOV.U32 R9, RZ, RZ, -0x20 ;  /* 0xffffffe0ff097424 */ /* 0x000fe400078e00ff */
[----:B------:R-:W-:Y:S01]  /*0950*/  IMAD.X R60, RZ, RZ, R11, P0 ;  /* 0x000000ffff3c7224 */ /* 0x000fe200000e060b */
[----:B------:R-:W0:Y:S01]  /*0960*/  LDGDEPBAR ;  /* 0x00000000000079af */ /* 0x000e220000000000 */
[----:B------:R-:W-:-:S03]  /*0970*/  IADD3 R56, P0, R14, 0xc0, RZ ;  /* 0x000000c00e387810 */ /* 0x000fc60007f1e0ff */
[----:B------:R-:W-:Y:S02]  /*0980*/  LDGSTS.E.BYPASS.128 [R8+0x4000], desc[UR20][R12.64] ;  /* 0x040000000c087fae */ /* 0x000fe4000b901c54 */
[----:B------:R-:W-:Y:S02]  /*0990*/  IMAD.X R61, RZ, RZ, R15, P0 ;  /* 0x000000ffff3d7224 */ /* 0x000fe400000e060f */
[----:B------:R-:W-:Y:S04]  /*09a0*/  LDGSTS.E.BYPASS.128 [R17+0x4000], desc[UR20][R14.64] ;  /* 0x040000000e117fae */ /* 0x000fe8000b901c54 */
[----:B------:R-:W0:Y:S01]  /*09b0*/  LDGDEPBAR ;  /* 0x00000000000079af */ /* 0x000e220000000000 */
[----:B------:R-:W-:Y:S06]  /*09c0*/  BAR.SYNC.DEFER_BLOCKING 0x0 ;  /* 0x0000000000007b1d */ /* 0x000fec0000010000 */
[----:B------:R-:W-:Y:S01]  /*09d0*/  @!PT LDS RZ, [RZ] ;  /* 0x00000000fffff984 */ /* 0x000fe20000000800 */
[----:B------:R-:W-:Y:S01]  /*09e0*/  @!PT LDS RZ, [RZ] ;  /* 0x00000000fffff984 */ /* 0x000fe20000000800 */
[----:B------:R-:W-:Y:S01]  /*09f0*/  @!PT LDS RZ, [RZ] ;  /* 0x00000000fffff984 */ /* 0x000fe20000000800 */
[----:B------:R-:W-:Y:S04]  /*0a00*/  LDGSTS.E.BYPASS.128 [R8+0x1000], desc[UR20][R10.64+0x40] ;  /* 0x010000400a087fae */ /* 0x000fe8000b901c54 */
[----:B------:R-:W0:Y:S04]  /*0a10*/  LDGDEPBAR ;  /* 0x00000000000079af */ /* 0x000e280000000000 */
[----:B------:R-:W-:Y:S04]  /*0a20*/  LDGSTS.E.BYPASS.128 [R8+0x6000], desc[UR20][R12.64+0x40] ;  /* 0x060000400c087fae */ /* 0x000fe8000b901c54 */
[----:B------:R-:W-:Y:S04]  /*0a30*/  LDGSTS.E.BYPASS.128 [R17+0x6000], desc[UR20][R14.64+0x40] ;  /* 0x060000400e117fae */ /* 0x000fe8000b901c54 */
[----:B------:R-:W0:Y:S01]  /*0a40*/  LDGDEPBAR ;  /* 0x00000000000079af */ /* 0x000e220000000000 */
[----:B------:R-:W-:Y:S06]  /*0a50*/  BAR.SYNC.DEFER_BLOCKING 0x0 ;  /* 0x0000000000007b1d */ /* 0x000fec0000010000 */
[----:B------:R-:W-:Y:S01]  /*0a60*/  @!PT LDS RZ, [RZ] ;  /* 0x00000000fffff984 */ /* 0x000fe20000000800 */
[----:B------:R-:W-:Y:S01]  /*0a70*/  @!PT LDS RZ, [RZ] ;  /* 0x00000000fffff984 */ /* 0x000fe20000000800 */
[----:B------:R-:W-:Y:S01]  /*0a80*/  @!PT LDS RZ, [RZ] ;  /* 0x00000000fffff984 */ /* 0x000fe20000000800 */
[----:B------:R2:W-:Y:S04]  /*0a90*/  LDGSTS.E.BYPASS.128 [R8+0x2000], desc[UR20][R10.64+0x80] ;  /* 0x020000800a087fae */ /* 0x0005e8000b901c54 */
[----:B------:R-:W0:Y:S04]  /*0aa0*/  LDGDEPBAR ;  /* 0x00000000000079af */ /* 0x000e280000000000 */
[----:B------:R3:W-:Y:S04]  /*0ab0*/  LDGSTS.E.BYPASS.128 [R8+0x8000], desc[UR20][R12.64+0x80] ;  /* 0x080000800c087fae */ /* 0x0007e8000b901c54 */
[----:B------:R4:W-:Y:S01]  /*0ac0*/  LDGSTS.E.BYPASS.128 [R17+0x8000], desc[UR20][R14.64+0x80] ;  /* 0x080000800e117fae */ /* 0x0009e2000b901c54 */
[----:B--2---:R-:W-:-:S03]  /*0ad0*/  IMAD.SHL.U32 R10, R2, 0x2, RZ ;  /* 0x00000002020a7824 */ /* 0x004fc600078e00ff */
[----:B------:R-:W0:Y:S02]  /*0ae0*/  LDGDEPBAR ;  /* 0x00000000000079af */ /* 0x000e240000000000 */
[----:B---3--:R-:W-:-:S04]  /*0af0*/  LOP3.LUT R12, R10, 0x100, RZ, 0xc0, !PT ;  /* 0x000001000a0c7812 */ /* 0x008fc800078ec0ff */
[C---:B------:R-:W-:Y:S02]  /*0b00*/  LOP3.LUT R10, R12.reuse, 0x2000000, RZ, 0xfc, !PT ;  /* 0x020000000c0a7812 */ /* 0x040fe400078efcff */
[----:B----4-:R-:W-:-:S07]  /*0b10*/  LOP3.LUT R12, R12, 0x2000002, RZ, 0xfc, !PT ;  /* 0x020000020c0c7812 */ /* 0x010fce00078efcff */
.L_x_0:
[----:B------:R-:W-:Y:S01]  /*0b20*/  UIADD3 UR4, UR4, 0x1, URZ ;  /* 0x0000000104047890 */ /* 0x000fe2000fffe03f */
[----:B------:R-:W2:Y:S01]  /*0b30*/  SHFL.IDX PT, R11, R20, RZ, 0x1f ;  /* 0x00001fff140b7589 */ /* 0x000ea200000e0000 */
[----:B------:R-:W-:Y:S01]  /*0b40*/  IMAD.MOV.U32 R13, RZ, RZ, R10 ;  /* 0x000000ffff0d7224 */ /* 0x000fe200078e000a */
[----:B------:R-:W-:Y:S01]  /*0b50*/  UMOV UR5, URZ ;  /* 0x0000003f00057c82 */ /* 0x000fe20008000000 */
[----:B------:R-:W-:Y:S01]  /*0b60*/  UISETP.GE.AND UP0, UPT, UR4, 0x4, UPT ;  /* 0x000000040400788c */ /* 0x000fe2000bf06270 */
[----:B------:R-:W-:-:S04]  /*0b70*/  DEPBAR.LE SB0, 0x4 ;  /* 0x000081000000791a */ /* 0x000fc80000000000 */
[----:B------:R-:W-:Y:S01]  /*0b80*/  USEL UR16, UR4, URZ, !UP0 ;  /* 0x0000003f04107287 */ /* 0x000fe2000c000000 */
[----:B------:R-:W-:Y:S01]  /*0b90*/  BAR.SYNC.DEFER_BLOCKING 0x0 ;  /* 0x0000000000007b1d */ /* 0x000fe20000010000 */
[----:B------:R-:W-:Y:S02]  /*0ba0*/  VIADD R59, R59, 0x1 ;  /* 0x000000013b3b7836 */ /* 0x000fe40000000000 */
[----:B------:R-:W-:Y:S01]  /*0bb0*/  ULEA UR4, UR16, UR22, 0xd ;  /* 0x0000001610047291 */ /* 0x000fe2000f8e683f */
[----:B------:R-:W-:Y:S02]  /*0bc0*/  IMAD.MOV.U32 R16, RZ, RZ, R23 ;  /* 0x000000ffff107224 */ /* 0x000fe400078e0017 */
[----:B------:R-:W-:Y:S01]  /*0bd0*/  ISETP.GE.AND P1, PT, R59, 0x4, PT ;  /* 0x000000043b00780c */ /* 0x000fe20003f26270 */
[----:B------:R-:W-:-:S03]  /*0be0*/  USHF.R.U32.HI UR4, URZ, 0x4, UR4 ;  /* 0x000000043f047899 */ /* 0x000fc60008011604 */
[----:B------:R-:W-:Y:S01]  /*0bf0*/  SEL R59, R59, RZ, !P1 ;  /* 0x000000ff3b3b7207 */ /* 0x000fe20004800000 */
[----:B------:R-:W-:-:S03]  /*0c00*/  ULOP3.LUT UR4, UR4, 0x3fff, URZ, 0xc0, !UPT ;  /* 0x00003fff04047892 */ /* 0x000fc6000f8ec03f */
[C---:B------:R-:W-:Y:S01]  /*0c10*/  LEA R18, R59.reuse, UR22, 0xd ;  /* 0x000000163b127c11 */ /* 0x040fe2000f8e68ff */
[----:B------:R-:W-:Y:S01]  /*0c20*/  IMAD R17, R59, 0x1000, R8 ;  /* 0x000010003b117824 */ /* 0x000fe200078e0208 */
[----:B--2---:R-:W-:Y:S01]  /*0c30*/  R2UR UR8, R11 ;  /* 0x000000000b0872ca */ /* 0x004fe200000e0000 */
[----:B------:R-:W-:Y:S01]  /*0c40*/  IMAD.MOV.U32 R11, RZ, RZ, -0x7fffffe0 ;  /* 0x80000020ff0b7424 */ /* 0x000fe200078e00ff */
[----:B------:R-:W-:Y:S01]  /*0c50*/  UMOV UR7, UR4 ;  /* 0x0000000400077c82 */ /* 0x000fe20008000000 */
[--C-:B------:R-:W-:Y:S01]  /*0c60*/  IMAD R19, R5, 0x2, R18.reuse ;  /* 0x0000000205137824 */ /* 0x100fe200078e0212 */
[----:B------:R-:W-:Y:S01]  /*0c70*/  IADD3 R14, P0, R13, UR7, RZ ;  /* 0x000000070d0e7c10 */ /* 0x000fe2000ff1e0ff */
[----:B------:R-:W-:Y:S01]  /*0c80*/  IMAD.MOV.U32 R13, RZ, RZ, R11 ;  /* 0x000000ffff0d7224 */ /* 0x000fe200078e000b */
[----:B------:R-:W-:Y:S01]  /*0c90*/  UMOV UR7, UR5 ;  /* 0x0000000500077c82 */ /* 0x000fe20008000000 */
[----:B------:R-:W-:Y:S01]  /*0ca0*/  IMAD R23, R6, 0x2, R18 ;  /* 0x0000000206177824 */ /* 0x000fe200078e0212 */
[----:B------:R-:W-:Y:S01]  /*0cb0*/  R2UR UR10, R14 ;  /* 0x000000000e0a72ca */ /* 0x000fe200000e0000 */
[----:B------:R-:W-:Y:S01]  /*0cc0*/  WARPGROUP.ARRIVE ;  /* 0x00000000000079c5 */ /* 0x000fe20000000000 */
[----:B------:R-:W-:Y:S01]  /*0cd0*/  IADD3.X R15, R13, UR7, RZ, P0, !PT ;  /* 0x000000070d0f7c10 */ /* 0x000fe200087fe4ff */
[----:B------:R-:W-:Y:S01]  /*0ce0*/  ULEA UR7, UR16, UR6, 0xc ;  /* 0x0000000610077291 */ /* 0x000fe2000f8e603f */
[----:B------:R-:W-:Y:S01]  /*0cf0*/  IMAD.MOV.U32 R13, RZ, RZ, -0x7fffffe0 ;  /* 0x80000020ff0d7424 */ /* 0x000fe200078e00ff */
[----:B------:R-:W-:Y:S01]  /*0d00*/  USHF.L.U32 UR8, UR8, 0x6, URZ ;  /* 0x0000000608087899 */ /* 0x000fe2000800063f */
[----:B------:R-:W-:Y:S01]  /*0d10*/  R2UR UR11, R15 ;  /* 0x000000000f0b72ca */ /* 0x000fe200000e0000 */
[----:B------:R-:W-:Y:S01]  /*0d20*/  USHF.R.U32.HI UR9, URZ, 0x4, UR7 ;  /* 0x000000043f097899 */ /* 0x000fe20008011607 */
[----:B------:R-:W-:Y:S01]  /*0d30*/  IMAD.MOV.U32 R14, RZ, RZ, R12 ;  /* 0x000000ffff0e7224 */ /* 0x000fe200078e000c */
[----:B------:R-:W-:Y:S01]  /*0d40*/  ULOP3.LUT UR7, UR8, 0xc0, URZ, 0xc0, !UPT ;  /* 0x000000c008077892 */ /* 0x000fe2000f8ec03f */
[----:B------:R-:W-:Y:S01]  /*0d50*/  IMAD.MOV.U32 R15, RZ, RZ, R13 ;  /* 0x000000ffff0f7224 */ /* 0x000fe200078e000d */
[----:B------:R-:W-:Y:S01]  /*0d60*/  ULOP3.LUT UR9, UR9, 0x3fff, URZ, 0xc0, !UPT ;  /* 0x00003fff09097892 */ /* 0x000fe2000f8ec03f */
[----:B------:R-:W-:Y:S01]  /*0d70*/  IMAD.MOV.U32 R18, RZ, RZ, R56 ;  /* 0x000000ffff127224 */ /* 0x000fe200078e0038 */
[----:B------:R-:W-:Y:S01]  /*0d80*/  UIADD3 UR16, UR16, 0x1, URZ ;  /* 0x0000000110107890 */ /* 0x000fe2000fffe03f */
[----:B------:R-:W-:Y:S01]  /*0d90*/  VIADD R56, R9, 0x40 ;  /* 0x0000004009387836 */ /* 0x000fe20000000000 */
[----:B------:R-:W-:-:S04]  /*0da0*/  UIADD3 UR12, UP0, UR7, UR9, URZ ;  /* 0x00000009070c7290 */ /* 0x000fc8000ff1e03f */
[----:B------:R-:W-:Y:S02]  /*0db0*/  UIADD3.X UR13, URZ, URZ, URZ, UP0, !UPT ;  /* 0x0000003f3f0d7290 */ /* 0x000fe400087fe43f */
[----:B------:R-:W-:Y:S02]  /*0dc0*/  ULOP3.LUT UR8, UR12, 0x1000000, URZ, 0xfc, !UPT ;  /* 0x010000000c087892 */ /* 0x000fe4000f8efc3f */
[----:B------:R-:W-:Y:S02]  /*0dd0*/  ULOP3.LUT UR9, UR13, 0x80000020, URZ, 0xfc, !UPT ;  /* 0x800000200d097892 */ /* 0x000fe4000f8efc3f */
[----:B------:R-:W-:-:S07]  /*0de0*/  UISETP.GE.AND UP0, UPT, UR16, 0x4, UPT ;  /* 0x000000041000788c */ /* 0x000fce000bf06270 */
[----:B------:R-:W-:Y:S01]  /*0df0*/  HGMMA.64x64x16.F32.BF16 R24, gdesc[UR8], R24 ;  /* 0x00e00000081879f0 */ /* 0x000fe20008701818 */
[----:B------:R-:W-:Y:S01]  /*0e00*/  UMOV UR8, UR4 ;  /* 0x0000000400087c82 */ /* 0x000fe20008000000 */
[----:B------:R-:W-:Y:S01]  /*0e10*/  UMOV UR9, 0x80000020 ;  /* 0x8000002000097882 */ /* 0x000fe20000000000 */
[----:B------:R-:W-:Y:S01]  /*0e20*/  IADD3 R14, P0, R14, UR8, RZ ;  /* 0x000000080e0e7c10 */ /* 0x000fe2000ff1e0ff */
[----:B------:R-:W-:Y:S01]  /*0e30*/  UMOV UR8, 0x1000002 ;  /* 0x0100000200087882 */ /* 0x000fe20000000000 */
[----:B------:R-:W-:Y:S02]  /*0e40*/  USEL UR10, UR16, URZ, !UP0 ;  /* 0x0000003f100a7287 */ /* 0x000fe4000c000000 */
[----:B------:R-:W-:Y:S01]  /*0e50*/  IADD3.X R15, R15, UR5, RZ, P0, !PT ;  /* 0x000000050f0f7c10 */ /* 0x000fe200087fe4ff */
[----:B------:R-:W-:Y:S01]  /*0e60*/  UIADD3.64 UR12, UR12, UR8, URZ ;  /* 0x000000080c0c7297 */ /* 0x000fe2000fffe03f */
[----:B------:R-:W-:Y:S01]  /*0e70*/  R2UR UR14, R14 ;  /* 0x000000000e0e72ca */ /* 0x000fe200000e0000 */
[----:B------:R-:W-:Y:S01]  /*0e80*/  ULEA UR4, UR10, UR22, 0xd ;  /* 0x000000160a047291 */ /* 0x000fe2000f8e683f */
[----:B------:R-:W-:Y:S01]  /*0e90*/  R2UR UR15, R15 ;  /* 0x000000000f0f72ca */ /* 0x000fe200000e0000 */
[----:B------:R-:W-:Y:S01]  /*0ea0*/  IMAD.MOV.U32 R14, RZ, RZ, R10 ;  /* 0x000000ffff0e7224 */ /* 0x000fe200078e000a */
[----:B------:R-:W-:Y:S01]  /*0eb0*/  UMOV UR5, URZ ;  /* 0x0000003f00057c82 */ /* 0x000fe20008000000 */
[----:B------:R-:W-:Y:S01]  /*0ec0*/  USHF.R.U32.HI UR4, URZ, 0x4, UR4 ;  /* 0x000000043f047899 */ /* 0x000fe20008011604 */
[----:B------:R-:W-:-:S03]  /*0ed0*/  IMAD.MOV.U32 R15, RZ, RZ, R11 ;  /* 0x000000ffff0f7224 */ /* 0x000fc600078e000b */
[----:B------:R-:W-:-:S07]  /*0ee0*/  ULOP3.LUT UR4, UR4, 0x3fff, URZ, 0xc0, !UPT ;  /* 0x00003fff04047892 */ /* 0x000fce000f8ec03f */
[----:B------:R-:W-:Y:S02]  /*0ef0*/  UMOV UR11, UR4 ;  /* 0x00000004000b7c82 */ /* 0x000fe40008000000 */
[----:B------:R-:W-:Y:S01]  /*0f00*/  IADD3 R14, P0, R14, UR11, RZ ;  /* 0x0000000b0e0e7c10 */ /* 0x000fe2000ff1e0ff */
[----:B------:R-:W-:-:S03]  /*0f10*/  UMOV UR11, UR5 ;  /* 0x00000005000b7c82 */ /* 0x000fc60008000000 */
[----:B------:R-:W-:Y:S01]  /*0f20*/  IADD3.X R15, R15, UR11, RZ, P0, !PT ;  /* 0x0000000b0f0f7c10 */ /* 0x000fe200087fe4ff */
[----:B------:R-:W-:Y:S01]  /*0f30*/  UMOV UR11, UR4 ;  /* 0x00000004000b7c82 */ /* 0x000fe20008000000 */
[----:B------:R-:W-:Y:S02]  /*0f40*/  ULEA UR4, UR10, UR6, 0xc ;  /* 0x000000060a047291 */ /* 0x000fe4000f8e603f */
[----:B------:R-:W-:Y:S02]  /*0f50*/  UIADD3 UR10, UR10, 0x1, URZ ;  /* 0x000000010a0a7890 */ /* 0x000fe4000fffe03f */
[----:B------:R-:W-:-:S04]  /*0f60*/  USHF.R.U32.HI UR4, URZ, 0x4, UR4 ;  /* 0x000000043f047899 */ /* 0x000fc80008011604 */
[----:B------:R-:W-:-:S04]  /*0f70*/  ULOP3.LUT UR4, UR4, 0x3fff, URZ, 0xc0, !UPT ;  /* 0x00003fff04047892 */ /* 0x000fc8000f8ec03f */
[----:B------:R-:W-:-:S04]  /*0f80*/  UIADD3 UR16, UP0, UR7, UR4, URZ ;  /* 0x0000000407107290 */ /* 0x000fc8000ff1e03f */
[----:B------:R-:W-:Y:S02]  /*0f90*/  UIADD3.X UR17, URZ, URZ, URZ, UP0, !UPT ;  /* 0x0000003f3f117290 */ /* 0x000fe400087fe43f */
[----:B------:R-:W-:-:S04]  /*0fa0*/  UISETP.GE.AND UP0, UPT, UR10, 0x4, UPT ;  /* 0x000000040a00788c */ /* 0x000fc8000bf06270 */
[----:B------:R-:W-:-:S04]  /*0fb0*/  USEL UR10, UR10, URZ, !UP0 ;  /* 0x0000003f0a0a7287 */ /* 0x000fc8000c000000 */
[----:B------:R-:W-:-:S04]  /*0fc0*/  ULEA UR4, UR10, UR22, 0xd ;  /* 0x000000160a047291 */ /* 0x000fc8000f8e683f */
[----:B------:R-:W-:-:S04]  /*0fd0*/  USHF.R.U32.HI UR4, URZ, 0x4, UR4 ;  /* 0x000000043f047899 */ /* 0x000fc80008011604 */
[----:B------:R-:W-:Y:S01]  /*0fe0*/  ULOP3.LUT UR4, UR4, 0x3fff, URZ, 0xc0, !UPT ;  /* 0x00003fff04047892 */ /* 0x000fe2000f8ec03f */
[----:B------:R-:W-:Y:S01]  /*0ff0*/  HGMMA.64x64x16.F32.BF16 R24, gdesc[UR12], R24, gsb0 ;  /* 0x00e000000c1879f0 */ /* 0x000fe20008001818 */
[----:B------:R-:W-:Y:S01]  /*1000*/  R2UR UR14, R14 ;  /* 0x000000000e0e72ca */ /* 0x000fe200000e0000 */
[----:B------:R-:W-:Y:S01]  /*1010*/  IMAD.MOV.U32 R14, RZ, RZ, R12 ;  /* 0x000000ffff0e7224 */ /* 0x000fe200078e000c */
[----:B------:R-:W-:Y:S01]  /*1020*/  R2UR UR15, R15 ;  /* 0x000000000f0f72ca */ /* 0x000fe200000e0000 */
[----:B------:R-:W-:Y:S01]  /*1030*/  IMAD.MOV.U32 R15, RZ, RZ, R13 ;  /* 0x000000ffff0f7224 */ /* 0x000fe200078e000d */
[----:B------:R-:W-:Y:S02]  /*1040*/  ULOP3.LUT UR12, UR16, 0x1000000, URZ, 0xfc, !UPT ;  /* 0x01000000100c7892 */ /* 0x000fe4000f8efc3f */
[----:B------:R-:W-:Y:S01]  /*1050*/  IADD3 R14, P0, R14, UR11, RZ ;  /* 0x0000000b0e0e7c10 */ /* 0x000fe2000ff1e0ff */
[----:B------:R-:W-:Y:S02]  /*1060*/  ULOP3.LUT UR13, UR17, 0x80000020, URZ, 0xfc, !UPT ;  /* 0x80000020110d7892 */ /* 0x000fe4000f8efc3f */
[----:B------:R-:W-:Y:S01]  /*1070*/  UIADD3.64 UR16, UR16, UR8, URZ ;  /* 0x0000000810107297 */ /* 0x000fe2000fffe03f */
[----:B------:R-:W-:Y:S01]  /*1080*/  R2UR UR18, R14 ;  /* 0x000000000e1272ca */ /* 0x000fe200000e0000 */
[----:B------:R-:W-:Y:S01]  /*1090*/  VIADD R14, R9, 0x20 ;  /* 0x00000020090e7836 */ /* 0x000fe20000000000 */
[----:B------:R-:W-:Y:S01]  /*10a0*/  IADD3.X R15, R15, UR5, RZ, P0, !PT ;  /* 0x000000050f0f7c10 */ /* 0x000fe200087fe4ff */
[----:B------:R-:W-:Y:S01]  /*10b0*/  UMOV UR11, UR4 ;  /* 0x00000004000b7c82 */ /* 0x000fe20008000000 */
[----:B------:R-:W-:-:S02]  /*10c0*/  UMOV UR5, URZ ;  /* 0x0000003f00057c82 */ /* 0x000fc40008000000 */
[----:B------:R-:W-:Y:S01]  /*10d0*/  ISETP.GE.U32.AND P0, PT, R14, 0x3ba0, PT ;  /* 0x00003ba00e00780c */ /* 0x000fe20003f06070 */
[----:B------:R-:W-:Y:S01]  /*10e0*/  IMAD.MOV.U32 R14, RZ, RZ, R57 ;  /* 0x000000ffff0e7224 */ /* 0x000fe200078e0039 */
[----:B------:R-:W-:Y:S01]  /*10f0*/  R2UR UR19, R15 ;  /* 0x000000000f1372ca */ /* 0x000fe200000e0000 */
[----:B------:R-:W-:Y:S01]  /*1100*/  IMAD.MOV.U32 R15, RZ, RZ, R60 ;  /* 0x000000ffff0f7224 */ /* 0x000fe200078e003c */
[----:B------:R-:W-:Y:S02]  /*1110*/  WARPGROUP.DEPBAR.LE gsb0, 0x1 ;  /* 0x00008000000079c5 */ /* 0x000fe40000010100 */
[----:B------:R-:W-:Y:S07]  /*1120*/  BAR.SYNC.DEFER_BLOCKING 0x0 ;  /* 0x0000000000007b1d */ /* 0x000fee0000010000 */
[----:B------:R-:W-:Y:S01]  /*1130*/  @!PT LDS RZ, [RZ] ;  /* 0x00000000fffff984 */ /* 0x000fe20000000800 */
[----:B------:R-:W-:Y:S01]  /*1140*/  @!PT LDS RZ, [RZ] ;  /* 0x00000000fffff984 */ /* 0x000fe20000000800 */
[----:B------:R-:W-:Y:S01]  /*1150*/  @!PT LDS RZ, [RZ] ;  /* 0x00000000fffff984 */ /* 0x000fe20000000800 */
[----:B------:R2:W-:Y:S04]  /*1160*/  LDGSTS.E.BYPASS.128 [R17], desc[UR20][R14.64], !P0 ;  /* 0x000000000e117fae */ /* 0x0005e8000c101c54 */
[----:B------:R-:W0:Y:S01]  /*1170*/  LDGDEPBAR ;  /* 0x00000000000079af */ /* 0x000e220000000000 */
[----:B--2---:R-:W-:-:S05]  /*1180*/  IMAD.MOV.U32 R17, RZ, RZ, R58 ;  /* 0x000000ffff117224 */ /* 0x004fca00078e003a */
[----:B------:R2:W-:Y:S02]  /*1190*/  LDGSTS.E.BYPASS.128 [R19], desc[UR20][R16.64], !P0 ;  /* 0x0000000010137fae */ /* 0x0005e4000c101c54 */
[----:B--2---:R-:W-:-:S05]  /*11a0*/  IMAD.MOV.U32 R19, RZ, RZ, R61 ;  /* 0x000000ffff137224 */ /* 0x004fca00078e003d */
[----:B------:R2:W-:Y:S01]  /*11b0*/  LDGSTS.E.BYPASS.128 [R23], desc[UR20][R18.64], !P0 ;  /* 0x0000000012177fae */ /* 0x0005e2000c101c54 */
[----:B------:R-:W-:-:S03]  /*11c0*/  ISETP.GE.U32.AND P0, PT, R56, 0x3ba0, PT ;  /* 0x00003ba03800780c */ /* 0x000fc60003f06070 */
[----:B------:R-:W0:Y:S01]  /*11d0*/  LDGDEPBAR ;  /* 0x00000000000079af */ /* 0x000e220000000000 */
[----:B--2---:R-:W-:-:S05]  /*11e0*/  VIADD R23, R59, 0x1 ;  /* 0x000000013b177836 */ /* 0x004fca0000000000 */
[----:B------:R-:W-:-:S04]  /*11f0*/  ISETP.GE.AND P1, PT, R23, 0x4, PT ;  /* 0x000000041700780c */ /* 0x000fc80003f26270 */
[----:B------:R-:W-:-:S04]  /*1200*/  SEL R23, R23, RZ, !P1 ;  /* 0x000000ff17177207 */ /* 0x000fc80004800000 */
[C---:B------:R-:W-:Y:S01]  /*1210*/  LEA R56, R23.reuse, UR22, 0xd ;  /* 0x0000001617387c11 */ /* 0x040fe2000f8e68ff */
[----:B------:R-:W-:Y:S01]  /*1220*/  IMAD R57, R23, 0x1000, R8 ;  /* 0x0000100017397824 */ /* 0x000fe200078e0208 */
[----:B------:R-:W-:-:S04]  /*1230*/  DEPBAR.LE SB0, 0x4 ;  /* 0x000081000000791a */ /* 0x000fc80000000000 */
[----:B------:R-:W-:Y:S01]  /*1240*/  BAR.SYNC.DEFER_BLOCKING 0x0 ;  /* 0x0000000000007b1d */ /* 0x000fe20000010000 */
[--C-:B------:R-:W-:Y:S02]  /*1250*/  IMAD R59, R5, 0x2, R56.reuse ;  /* 0x00000002053b7824 */ /* 0x100fe400078e0238 */
[----:B------:R-:W-:Y:S02]  /*1260*/  IMAD R61, R6, 0x2, R56 ;  /* 0x00000002063d7824 */ /* 0x000fe400078e0238 */
[----:B------:R-:W-:Y:S02]  /*1270*/  IMAD.MOV.U32 R56, RZ, RZ, R10 ;  /* 0x000000ffff387224 */ /* 0x000fe400078e000a */
[----:B------:R-:W-:-:S05]  /*1280*/  VIADD R23, R23, 0x1 ;  /* 0x0000000117177836 */ /* 0x000fca0000000000 */
[----:B------:R-:W-:-:S04]  /*1290*/  ISETP.GE.AND P1, PT, R23, 0x4, PT ;  /* 0x000000041700780c */ /* 0x000fc80003f26270 */
[----:B------:R-:W-:Y:S01]  /*12a0*/  SEL R23, R23, RZ, !P1 ;  /* 0x000000ff17177207 */ /* 0x000fe20004800000 */
[----:B------:R-:W-:-:S06]  /*12b0*/  WARPGROUP.ARRIVE ;  /* 0x00000000000079c5 */ /* 0x000fcc0000000000 */
[----:B------:R-:W-:Y:S04]  /*12c0*/  HGMMA.64x64x16.F32.BF16 R24, gdesc[UR12], R24 ;  /* 0x00e000000c1879f0 */ /* 0x000fe80008701818 */
[----:B------:R-:W-:Y:S03]  /*12d0*/  HGMMA.64x64x16.F32.BF16 R24, gdesc[UR16], R24, gsb0 ;  /* 0x00e00000101879f0 */ /* 0x000fe60008001818 */
[----:B------:R-:W-:Y:S02]  /*12e0*/  WARPGROUP.DEPBAR.LE gsb0, 0x1 ;  /* 0x00008000000079c5 */ /* 0x000fe40000010100 */
[----:B------:R-:W-:Y:S06]  /*12f0*/  BAR.SYNC.DEFER_BLOCKING 0x0 ;  /* 0x0000000000007b1d */ /* 0x000fec0000010000 */
[----:B------:R-:W-:Y:S01]  /*1300*/  @!PT LDS RZ, [RZ] ;  /* 0x00000000fffff984 */ /* 0x000fe20000000800 */
[----:B------:R-:W-:Y:S01]  /*1310*/  @!PT LDS RZ, [RZ] ;  /* 0x00000000fffff984 */ /* 0x000fe20000000800 */
[----:B------:R-:W-:Y:S01]  /*1320*/  @!PT LDS RZ, [RZ] ;  /* 0x00000000fffff984 */ /* 0x000fe20000000800 */
[----:B------:R2:W-:Y:S04]  /*1330*/  LDGSTS.E.BYPASS.128 [R57], desc[UR20][R14.64+0x40], !P0 ;  /* 0x000000400e397fae */ /* 0x0005e8000c101c54 */
[----:B------:R-:W0:Y:S04]  /*1340*/  LDGDEPBAR ;  /* 0x00000000000079af */ /* 0x000e280000000000 */
[----:B------:R3:W-:Y:S04]  /*1350*/  LDGSTS.E.BYPASS.128 [R59], desc[UR20][R16.64+0x40], !P0 ;  /* 0x00000040103b7fae */ /* 0x0007e8000c101c54 */
[----:B------:R4:W-:Y:S01]  /*1360*/  LDGSTS.E.BYPASS.128 [R61], desc[UR20][R18.64+0x40], !P0 ;  /* 0x00000040123d7fae */ /* 0x0009e2000c101c54 */
[----:B--2---:R-:W-:Y:S01]  /*1370*/  IMAD.MOV.U32 R57, RZ, RZ, R11 ;  /* 0x000000ffff397224 */ /* 0x004fe200078e000b */
[----:B------:R-:W-:Y:S01]  /*1380*/  IADD3 R56, P0, R56, UR11, RZ ;  /* 0x0000000b38387c10 */ /* 0x000fe2000ff1e0ff */
[----:B------:R-:W-:Y:S01]  /*1390*/  UMOV UR11, UR5 ;  /* 0x00000005000b7c82 */ /* 0x000fe20008000000 */
[----:B------:R-:W0:Y:S02]  /*13a0*/  LDGDEPBAR ;  /* 0x00000000000079af */ /* 0x000e240000000000 */
[----:B------:R-:W-:Y:S01]  /*13b0*/  IADD3.X R57, R57, UR11, RZ, P0, !PT ;  /* 0x0000000b39397c10 */ /* 0x000fe200087fe4ff */
[----:B------:R-:W-:Y:S01]  /*13c0*/  UMOV UR11, UR4 ;  /* 0x00000004000b7c82 */ /* 0x000fe20008000000 */
[----:B------:R-:W-:Y:S01]  /*13d0*/  ULEA UR4, UR10, UR6, 0xc ;  /* 0x000000060a047291 */ /* 0x000fe2000f8e603f */
[----:B------:R-:W-:Y:S01]  /*13e0*/  R2UR UR14, R56 ;  /* 0x00000000380e72ca */ /* 0x000fe200000e0000 */
[----:B------:R-:W-:Y:S01]  /*13f0*/  IMAD.MOV.U32 R56, RZ, RZ, R12 ;  /* 0x000000ffff387224 */ /* 0x000fe200078e000c */
[----:B------:R-:W-:Y:S01]  /*1400*/  R2UR UR15, R57 ;  /* 0x00000000390f72ca */ /* 0x000fe200000e0000 */
[----:B------:R-:W-:Y:S01]  /*1410*/  USHF.R.U32.HI UR4, URZ, 0x4, UR4 ;  /* 0x000000043f047899 */ /* 0x000fe20008011604 */
[----:B------:R-:W-:Y:S01]  /*1420*/  IMAD.MOV.U32 R57, RZ, RZ, R13 ;  /* 0x000000ffff397224 */ /* 0x000fe200078e000d */
[----:B------:R-:W-:Y:S01]  /*1430*/  UIADD3 UR10, UR10, 0x1, URZ ;  /* 0x000000010a0a7890 */ /* 0x000fe2000fffe03f */
[----:B------:R-:W-:Y:S01]  /*1440*/  IADD3 R56, P0, R56, UR11, RZ ;  /* 0x0000000b38387c10 */ /* 0x000fe2000ff1e0ff */
[----:B------:R-:W-:-:S03]  /*1450*/  ULOP3.LUT UR4, UR4, 0x3fff, URZ, 0xc0, !UPT ;  /* 0x00003fff04047892 */ /* 0x000fc6000f8ec03f */
[----:B------:R-:W-:Y:S01]  /*1460*/  IADD3.X R57, R57, UR5, RZ, P0, !PT ;  /* 0x0000000539397c10 */ /* 0x000fe200087fe4ff */
[----:B------:R-:W-:Y:S01]  /*1470*/  UIADD3 UR16, UP0, UR7, UR4, URZ ;  /* 0x0000000407107290 */ /* 0x000fe2000ff1e03f */
[----:B------:R-:W-:Y:S01]  /*1480*/  R2UR UR18, R56 ;  /* 0x00000000381272ca */ /* 0x000fe200000e0000 */
[----:B------:R-:W-:Y:S01]  /*1490*/  VIADD R56, R9, 0x60 ;  /* 0x0000006009387836 */ /* 0x000fe20000000000 */
[----:B------:R-:W-:Y:S01]  /*14a0*/  R2UR UR19, R57 ;  /* 0x00000000391372ca */ /* 0x000fe200000e0000 */
[----:B------:R-:W-:Y:S01]  /*14b0*/  UIADD3.X UR17, URZ, URZ, URZ, UP0, !UPT ;  /* 0x0000003f3f117290 */ /* 0x000fe200087fe43f */
[----:B------:R-:W-:Y:S01]  /*14c0*/  IMAD R57, R23, 0x1000, R8 ;  /* 0x0000100017397824 */ /* 0x000fe200078e0208 */
[----:B------:R-:W-:Y:S01]  /*14d0*/  ULOP3.LUT UR12, UR16, 0x1000000, URZ, 0xfc, !UPT ;  /* 0x01000000100c7892 */ /* 0x000fe2000f8efc3f */
[----:B------:R-:W-:Y:S01]  /*14e0*/  ISETP.GE.U32.AND P0, PT, R56, 0x3ba0, PT ;  /* 0x00003ba03800780c */ /* 0x000fe20003f06070 */
[----:B------:R-:W-:-:S04]  /*14f0*/  DEPBAR.LE SB0, 0x4 ;  /* 0x000081000000791a */ /* 0x000fc80000000000 */
[----:B------:R-:W-:Y:S01]  /*1500*/  BAR.SYNC.DEFER_BLOCKING 0x0 ;  /* 0x0000000000007b1d */ /* 0x000fe20000010000 */
[----:B------:R-:W-:Y:S01]  /*1510*/  ULOP3.LUT UR13, UR17, 0x80000020, URZ, 0xfc, !UPT ;  /* 0x80000020110d7892 */ /* 0x000fe2000f8efc3f */
[C---:B------:R-:W-:Y:S01]  /*1520*/  LEA R56, R23.reuse, UR22, 0xd ;  /* 0x0000001617387c11 */ /* 0x040fe2000f8e68ff */
[----:B------:R-:W-:Y:S01]  /*1530*/  UIADD3.64 UR16, UR16, UR8, URZ ;  /* 0x0000000810107297 */ /* 0x000fe2000fffe03f */
[----:B------:R-:W-:Y:S01]  /*1540*/  VIADD R23, R23, 0x1 ;  /* 0x0000000117177836 */ /* 0x000fe20000000000 */
[----:B------:R-:W-:Y:S02]  /*1550*/  UISETP.GE.AND UP0, UPT, UR10, 0x4, UPT ;  /* 0x000000040a00788c */ /* 0x000fe4000bf06270 */
[--C-:B---3--:R-:W-:Y:S01]  /*1560*/  IMAD R59, R5, 0x2, R56.reuse ;  /* 0x00000002053b7824 */ /* 0x108fe200078e0238 */
[----:B------:R-:W-:Y:S01]  /*1570*/  UMOV UR5, URZ ;  /* 0x0000003f00057c82 */ /* 0x000fe20008000000 */
[----:B----4-:R-:W-:Y:S01]  /*1580*/  IMAD R61, R6, 0x2, R56 ;  /* 0x00000002063d7824 */ /* 0x010fe200078e0238 */
[----:B------:R-:W-:Y:S01]  /*1590*/  USEL UR10, UR10, URZ, !UP0 ;  /* 0x0000003f0a0a7287 */ /* 0x000fe2000c000000 */
[----:B------:R-:W-:Y:S01]  /*15a0*/  IMAD.MOV.U32 R56, RZ, RZ, R10 ;  /* 0x000000ffff387224 */ /* 0x000fe200078e000a */
[----:B------:R-:W-:-:S02]  /*15b0*/  ISETP.GE.AND P1, PT, R23, 0x4, PT ;  /* 0x000000041700780c */ /* 0x000fc40003f26270 */
[----:B------:R-:W-:Y:S02]  /*15c0*/  ULEA UR4, UR10, UR22, 0xd ;  /* 0x000000160a047291 */ /* 0x000fe4000f8e683f */
[----:B------:R-:W-:Y:S02]  /*15d0*/  SEL R23, R23, RZ, !P1 ;  /* 0x000000ff17177207 */ /* 0x000fe40004800000 */
[----:B------:R-:W-:-:S04]  /*15e0*/  USHF.R.U32.HI UR4, URZ, 0x4, UR4 ;  /* 0x000000043f047899 */ /* 0x000fc80008011604 */
[----:B------:R-:W-:Y:S01]  /*15f0*/  ULOP3.LUT UR4, UR4, 0x3fff, URZ, 0xc0, !UPT ;  /* 0x00003fff04047892 */ /* 0x000fe2000f8ec03f */
[----:B------:R-:W-:-:S06]  /*1600*/  WARPGROUP.ARRIVE ;  /* 0x00000000000079c5 */ /* 0x000fcc0000000000 */
[----:B------:R-:W-:Y:S01]  /*1610*/  UMOV UR11, UR4 ;  /* 0x00000004000b7c82 */ /* 0x000fe20008000000 */
        /* <DEDUP_REMOVED lines=22> */
[----:B------:R-:W-:-:S02]  /*1780*/  IMAD.MOV.U32 R57, RZ, RZ, R13 ;  /* 0x000000ffff397224 */ /* 0x000fc400078e000d */
        /* <DEDUP_REMOVED lines=17> */
[----:B------:R-:W-:Y:S01]  /*18a0*/  UIADD3 UR4, UR10, 0x1, URZ ;  /* 0x000000010a047890 */ /* 0x000fe2000fffe03f */
[----:B------:R-:W-:Y:S01]  /*18b0*/  VIADD R9, R9, 0xa0 ;  /* 0x000000a009097836 */ /* 0x000fe20000000000 */
[----:B------:R-:W-:Y:S01]  /*18c0*/  UMOV UR5, URZ ;  /* 0x0000003f00057c82 */ /* 0x000fe20008000000 */
[--C-:B---3--:R-:W-:Y:S01]  /*18d0*/  IMAD R59, R5, 0x2, R56.reuse ;  /* 0x00000002053b7824 */ /* 0x108fe200078e0238 */
[----:B------:R-:W-:Y:S01]  /*18e0*/  UISETP.GE.AND UP0, UPT, UR4, 0x4, UPT ;  /* 0x000000040400788c */ /* 0x000fe2000bf06270 */
[----:B----4-:R-:W-:-:S02]  /*18f0*/  IMAD R61, R6, 0x2, R56 ;  /* 0x00000002063d7824 */ /* 0x010fc400078e0238 */
[----:B------:R-:W-:Y:S01]  /*1900*/  IMAD.MOV.U32 R56, RZ, RZ, R10 ;  /* 0x000000ffff387224 */ /* 0x000fe200078e000a */
[----:B------:R-:W-:-:S06]  /*1910*/  WARPGROUP.ARRIVE ;  /* 0x00000000000079c5 */ /* 0x000fcc0000000000 */
[----:B------:R-:W-:Y:S04]  /*1920*/  HGMMA.64x64x16.F32.BF16 R24, gdesc[UR12], R24 ;  /* 0x00e000000c1879f0 */ /* 0x000fe80008701818 */
[----:B------:R-:W-:Y:S01]  /*1930*/  HGMMA.64x64x16.F32.BF16 R24, gdesc[UR16], R24, gsb0 ;  /* 0x00e00000101879f0 */ /* 0x000fe20008001818 */
[----:B------:R-:W-:-:S04]  /*1940*/  USEL UR18, UR4, URZ, !UP0 ;  /* 0x0000003f04127287 */ /* 0x000fc8000c000000 */
[----:B------:R-:W-:-:S04]  /*1950*/  ULEA UR4, UR18, UR22, 0xd ;  /* 0x0000001612047291 */ /* 0x000fc8000f8e683f */
[----:B------:R-:W-:-:S04]  /*1960*/  USHF.R.U32.HI UR4, URZ, 0x4, UR4 ;  /* 0x000000043f047899 */ /* 0x000fc80008011604 */
[----:B------:R-:W-:-:S07]  /*1970*/  ULOP3.LUT UR4, UR4, 0x3fff, URZ, 0xc0, !UPT ;  /* 0x00003fff04047892 */ /* 0x000fce000f8ec03f */
[----:B------:R-:W-:Y:S01]  /*1980*/  UMOV UR10, UR4 ;  /* 0x00000004000a7c82 */ /* 0x000fe20008000000 */
        /* <DEDUP_REMOVED lines=9> */
[----:B------:R-:W-:Y:S01]  /*1a20*/  IADD3 R56, P0, R56, UR10, RZ ;  /* 0x0000000a38387c10 */ /* 0x000fe2000ff1e0ff */
[----:B------:R-:W-:-:S02]  /*1a30*/  UMOV UR10, UR5 ;  /* 0x00000005000a7c82 */ /* 0x000fc40008000000 */
[----:B------:R-:W0:Y:S01]  /*1a40*/  LDGDEPBAR ;  /* 0x00000000000079af */ /* 0x000e220000000000 */
[----:B--2---:R-:W-:Y:S01]  /*1a50*/  IADD3.X R57, R11, UR10, RZ, P0, !PT ;  /* 0x0000000a0b397c10 */ /* 0x004fe200087fe4ff */
[----:B------:R-:W-:Y:S01]  /*1a60*/  ULEA UR10, UR18, UR6, 0xc ;  /* 0x00000006120a7291 */ /* 0x000fe2000f8e603f */
[----:B------:R-:W-:Y:S01]  /*1a70*/  R2UR UR14, R56 ;  /* 0x00000000380e72ca */ /* 0x000fe200000e0000 */
[----:B------:R-:W-:Y:S01]  /*1a80*/  IMAD.MOV.U32 R56, RZ, RZ, R12 ;  /* 0x000000ffff387224 */ /* 0x000fe200078e000c */
[----:B------:R-:W-:Y:S01]  /*1a90*/  R2UR UR15, R57 ;  /* 0x00000000390f72ca */ /* 0x000fe200000e0000 */
[----:B------:R-:W-:-:S04]  /*1aa0*/  USHF.R.U32.HI UR10, URZ, 0x4, UR10 ;  /* 0x000000043f0a7899 */ /* 0x000fc8000801160a */
[----:B------:R-:W-:-:S04]  /*1ab0*/  ULOP3.LUT UR10, UR10, 0x3fff, URZ, 0xc0, !UPT ;  /* 0x00003fff0a0a7892 */ /* 0x000fc8000f8ec03f */
[----:B------:R-:W-:-:S03]  /*1ac0*/  UIADD3 UR16, UP0, UR7, UR10, URZ ;  /* 0x0000000a07107290 */ /* 0x000fc6000ff1e03f */
[----:B------:R-:W-:Y:S01]  /*1ad0*/  UMOV UR7, UR4 ;  /* 0x0000000400077c82 */ /* 0x000fe20008000000 */
[----:B------:R-:W-:Y:S01]  /*1ae0*/  UIADD3.X UR17, URZ, URZ, URZ, UP0, !UPT ;  /* 0x0000003f3f117290 */ /* 0x000fe200087fe43f */
[----:B------:R-:W-:Y:S01]  /*1af0*/  IADD3 R56, P0, R56, UR7, RZ ;  /* 0x0000000738387c10 */ /* 0x000fe2000ff1e0ff */
[----:B------:R-:W-:Y:S02]  /*1b00*/  ULOP3.LUT UR12, UR16, 0x1000000, URZ, 0xfc, !UPT ;  /* 0x01000000100c7892 */ /* 0x000fe4000f8efc3f */
[----:B------:R-:W-:Y:S01]  /*1b10*/  ULOP3.LUT UR13, UR17, 0x80000020, URZ, 0xfc, !UPT ;  /* 0x80000020110d7892 */ /* 0x000fe2000f8efc3f */
[----:B------:R-:W-:Y:S01]  /*1b20*/  IADD3.X R57, R13, UR5, RZ, P0, !PT ;  /* 0x000000050d397c10 */ /* 0x000fe200087fe4ff */
[----:B------:R-:W-:-:S04]  /*1b30*/  DEPBAR.LE SB0, 0x4 ;  /* 0x000081000000791a */ /* 0x000fc80000000000 */
[----:B------:R-:W-:Y:S01]  /*1b40*/  BAR.SYNC.DEFER_BLOCKING 0x0 ;  /* 0x0000000000007b1d */ /* 0x000fe20000010000 */
[----:B------:R-:W-:Y:S01]  /*1b50*/  R2UR UR10, R56 ;  /* 0x00000000380a72ca */ /* 0x000fe200000e0000 */
[----:B------:R-:W-:Y:S01]  /*1b60*/  UIADD3.64 UR8, UR16, UR8, URZ ;  /* 0x0000000810087297 */ /* 0x000fe2000fffe03f */
[----:B------:R-:W-:Y:S02]  /*1b70*/  R2UR UR11, R57 ;  /* 0x00000000390b72ca */ /* 0x000fe400000e0000 */
[C---:B------:R-:W-:Y:S01]  /*1b80*/  ISETP.GE.AND P0, PT, R23.reuse, 0x4, PT ;  /* 0x000000041700780c */ /* 0x040fe20003f06270 */
[----:B------:R-:W-:Y:S01]  /*1b90*/  UMOV UR4, UR18 ;  /* 0x0000001200047c82 */ /* 0x000fe20008000000 */
[----:B------:R-:W-:Y:S02]  /*1ba0*/  IADD3 R56, P1, R18, 0x140, RZ ;  /* 0x0000014012387810 */ /* 0x000fe40007f3e0ff */
[----:B---3--:R-:W-:Y:S02]  /*1bb0*/  SEL R59, R23, RZ, !P0 ;  /* 0x000000ff173b7207 */ /* 0x008fe40004000000 */
[----:B------:R-:W-:Y:S01]  /*1bc0*/  ISETP.GE.U32.AND P0, PT, R9, 0x3ba0, PT ;  /* 0x00003ba00900780c */ /* 0x000fe20003f06070 */
[----:B----4-:R-:W-:Y:S01]  /*1bd0*/  IMAD.X R61, RZ, RZ, R19, P1 ;  /* 0x000000ffff3d7224 */ /* 0x010fe200008e0613 */
[----:B------:R-:W-:-:S02]  /*1be0*/  LEA R11, R59, UR22, 0xd ;  /* 0x000000163b0b7c11 */ /* 0x000fc4000f8e68ff */
[----:B------:R-:W-:-:S03]  /*1bf0*/  IADD3 R57, P3, R14, 0x140, RZ ;  /* 0x000001400e397810 */ /* 0x000fc60007f7e0ff */
[--C-:B------:R-:W-:Y:S02]  /*1c00*/  IMAD R13, R5, 0x2, R11.reuse ;  /* 0x00000002050d7824 */ /* 0x100fe400078e020b */
[----:B------:R-:W-:Y:S02]  /*1c10*/  IMAD R23, R6, 0x2, R11 ;  /* 0x0000000206177824 */ /* 0x000fe400078e020b */
[----:B------:R-:W-:Y:S01]  /*1c20*/  IMAD R11, R59, 0x1000, R8 ;  /* 0x000010003b0b7824 */ /* 0x000fe200078e0208 */
[----:B------:R-:W-:Y:S01]  /*1c30*/  WARPGROUP.ARRIVE ;  /* 0x00000000000079c5 */ /* 0x000fe20000000000 */
[----:B------:R-:W-:-:S05]  /*1c40*/  IMAD.X R60, RZ, RZ, R15, P3 ;  /* 0x000000ffff3c7224 */ /* 0x000fca00018e060f */
[----:B------:R-:W-:Y:S04]  /*1c50*/  HGMMA.64x64x16.F32.BF16 R24, gdesc[UR12], R24 ;  /* 0x00e000000c1879f0 */ /* 0x000fe80008701818 */
[----:B------:R-:W-:Y:S03]  /*1c60*/  HGMMA.64x64x16.F32.BF16 R24, gdesc[UR8], R24, gsb0 ;  /* 0x00e00000081879f0 */ /* 0x000fe60008001818 */
[----:B------:R-:W-:Y:S02]  /*1c70*/  WARPGROUP.DEPBAR.LE gsb0, 0x1 ;  /* 0x00008000000079c5 */ /* 0x000fe40000010100 */
[----:B------:R-:W-:Y:S06]  /*1c80*/  BAR.SYNC.DEFER_BLOCKING 0x0 ;  /* 0x0000000000007b1d */ /* 0x000fec0000010000 */
[----:B------:R-:W-:Y:S01]  /*1c90*/  @!PT LDS RZ, [RZ] ;  /* 0x00000000fffff984 */ /* 0x000fe20000000800 */
[----:B------:R-:W-:Y:S01]  /*1ca0*/  @!PT LDS RZ, [RZ] ;  /* 0x00000000fffff984 */ /* 0x000fe20000000800 */
[----:B------:R-:W-:Y:S01]  /*1cb0*/  @!PT LDS RZ, [RZ] ;  /* 0x00000000fffff984 */ /* 0x000fe20000000800 */
[----:B------:R-:W-:Y:S04]  /*1cc0*/  LDGSTS.E.BYPASS.128 [R11], desc[UR20][R14.64+0x100], !P0 ;  /* 0x000001000e0b7fae */ /* 0x000fe8000c101c54 */
[----:B------:R-:W0:Y:S04]  /*1cd0*/  LDGDEPBAR ;  /* 0x00000000000079af */ /* 0x000e280000000000 */
[----:B------:R-:W-:Y:S04]  /*1ce0*/  LDGSTS.E.BYPASS.128 [R13], desc[UR20][R16.64+0x100], !P0 ;  /* 0x00000100100d7fae */ /* 0x000fe8000c101c54 */
[----:B------:R2:W-:Y:S01]  /*1cf0*/  LDGSTS.E.BYPASS.128 [R23], desc[UR20][R18.64+0x100], !P0 ;  /* 0x0000010012177fae */ /* 0x0005e2000c101c54 */
[----:B------:R-:W-:-:S03]  /*1d00*/  ISETP.GE.U32.AND P0, PT, R9, 0x3be0, PT ;  /* 0x00003be00900780c */ /* 0x000fc60003f06070 */
[----:B------:R-:W0:Y:S01]  /*1d10*/  LDGDEPBAR ;  /* 0x00000000000079af */ /* 0x000e220000000000 */
[----:B--2---:R-:W-:-:S05]  /*1d20*/  IADD3 R23, P2, R16, 0x140, RZ ;  /* 0x0000014010177810 */ /* 0x004fca0007f5e0ff */
[----:B------:R-:W-:-:S04]  /*1d30*/  IMAD.X R58, RZ, RZ, R17, P2 ;  /* 0x000000ffff3a7224 */ /* 0x000fc800010e0611 */
[----:B------:R-:W-:Y:S05]  /*1d40*/  @!P0 BRA `(.L_x_0) ;  /* 0xffffffec00748947 */ /* 0x000fea000383ffff */
[----:B------:R-:W-:Y:S02]  /*1d50*/  WARPGROUP.DEPBAR.LE gsb0, 0x0 ;  /* 0x00008000000079c5 */ /* 0x000fe40000010000 */
[----:B------:R-:W-:-:S04]  /*1d60*/  DEPBAR.LE SB0, 0x0 ;  /* 0x000080000000791a */ /* 0x000fc80000000000 */
[C---:B------:R-:W-:Y:S01]  /*1d70*/  IMAD.SHL.U32 R6, R22.reuse, 0x10, RZ ;  /* 0x0000001016067824 */ /* 0x040fe200078e00ff */
[----:B------:R-:W-:Y:S01]  /*1d80*/  SHF.R.U32.HI R5, RZ, 0x1, R2 ;  /* 0x00000001ff057819 */ /* 0x000fe20000011602 */
[----:B------:R-:W-:Y:S01]  /*1d90*/  IMAD.SHL.U32 R22, R22, 0x2, RZ ;  /* 0x0000000216167824 */ /* 0x000fe200078e00ff */
[----:B------:R-:W-:Y:S02]  /*1da0*/  F2FP.BF16.F32.PACK_AB R24, R25, R24 ;  /* 0x000000181918723e */ /* 0x000fe400000010ff */
[----:B------:R-:W-:Y:S02]  /*1db0*/  LOP3.LUT R9, R6, 0x30, RZ, 0xc0, !PT ;  /* 0x0000003006097812 */ /* 0x000fe400078ec0ff */
[----:B------:R-:W-:Y:S02]  /*1dc0*/  LOP3.LUT R6, R5, 0x48, RZ, 0xc0, !PT ;  /* 0x0000004805067812 */ /* 0x000fe400078ec0ff */
[----:B------:R-:W-:Y:S02]  /*1dd0*/  LOP3.LUT R9, R9, 0xf, R2, 0xf8, !PT ;  /* 0x0000000f09097812 */ /* 0x000fe400078ef802 */
[----:B------:R-:W-:-:S02]  /*1de0*/  F2FP.BF16.F32.PACK_AB R25, R27, R26 ;  /* 0x0000001a1b19723e */ /* 0x000fc400000010ff */
[----:B------:R-:W-:Y:S01]  /*1df0*/  F2FP.BF16.F32.PACK_AB R32, R33, R32 ;  /* 0x000000202120723e */ /* 0x000fe200000010ff */
[----:B------:R-:W-:Y:S01]  /*1e00*/  IMAD R6, R9, 0x88, R6 ;  /* 0x0000008809067824 */ /* 0x000fe200078e0206 */
[----:B------:R-:W-:Y:S02]  /*1e10*/  F2FP.BF16.F32.PACK_AB R26, R29, R28 ;  /* 0x0000001c1d1a723e */ /* 0x000fe400000010ff */
[----:B------:R-:W-:Y:S02]  /*1e20*/  F2FP.BF16.F32.PACK_AB R27, R31, R30 ;  /* 0x0000001e1f1b723e */ /* 0x000fe400000010ff */
[----:B------:R-:W-:Y:S02]  /*1e30*/  F2FP.BF16.F32.PACK_AB R33, R35, R34 ;  /* 0x000000222321723e */ /* 0x000fe400000010ff */
[----:B------:R-:W-:Y:S02]  /*1e40*/  F2FP.BF16.F32.PACK_AB R40, R41, R40 ;  /* 0x000000282928723e */ /* 0x000fe400000010ff */
[----:B------:R-:W-:Y:S01]  /*1e50*/  LEA R6, R6, UR6, 0x1 ;  /* 0x0000000606067c11 */ /* 0x000fe2000f8e08ff */
[----:B------:R-:W-:Y:S01]  /*1e60*/  BAR.SYNC.DEFER_BLOCKING 0x0 ;  /* 0x0000000000007b1d */ /* 0x000fe20000010000 */
[----:B------:R-:W-:-:S02]  /*1e70*/  F2FP.BF16.F32.PACK_AB R34, R37, R36 ;  /* 0x000000242522723e */ /* 0x000fc400000010ff */
[----:B------:R-:W-:Y:S02]  /*1e80*/  F2FP.BF16.F32.PACK_AB R35, R39, R38 ;  /* 0x000000262723723e */ /* 0x000fe400000010ff */
[----:B------:R-:W-:Y:S02]  /*1e90*/  F2FP.BF16.F32.PACK_AB R41, R43, R42 ;  /* 0x0000002a2b29723e */ /* 0x000fe400000010ff */
[----:B------:R-:W-:Y:S02]  /*1ea0*/  F2FP.BF16.F32.PACK_AB R48, R49, R48 ;  /* 0x000000303130723e */ /* 0x000fe400000010ff */
[----:B------:R-:W-:Y:S02]  /*1eb0*/  F2FP.BF16.F32.PACK_AB R42, R45, R44 ;  /* 0x0000002c2d2a723e */ /* 0x000fe400000010ff */
[----:B------:R-:W-:Y:S02]  /*1ec0*/  F2FP.BF16.F32.PACK_AB R43, R47, R46 ;  /* 0x0000002e2f2b723e */ /* 0x000fe400000010ff */
[----:B------:R-:W-:-:S02]  /*1ed0*/  F2FP.BF16.F32.PACK_AB R49, R51, R50 ;  /* 0x000000323331723e */ /* 0x000fc400000010ff */
[----:B------:R-:W-:Y:S02]  /*1ee0*/  F2FP.BF16.F32.PACK_AB R50, R53, R52 ;  /* 0x000000343532723e */ /* 0x000fe400000010ff */
[----:B------:R-:W-:Y:S02]  /*1ef0*/  F2FP.BF16.F32.PACK_AB R51, R55, R54 ;  /* 0x000000363733723e */ /* 0x000fe400000010ff */
[----:B------:R-:W-:Y:S02]  /*1f00*/  LOP3.LUT R21, R21, 0xe, R22, 0xf8, !PT ;  /* 0x0000000e15157812 */ /* 0x000fe400078ef816 */
[----:B------:R-:W-:Y:S02]  /*1f10*/  LOP3.LUT R2, R4, 0x78, RZ, 0xc0, !PT ;  /* 0x0000007804027812 */ /* 0x000fe400078ec0ff */
[----:B------:R-:W-:Y:S01]  /*1f20*/  LOP3.LUT R4, R3, 0x78, R4, 0xf8, !PT ;  /* 0x0000007803047812 */ /* 0x000fe200078ef804 */
[----:B------:R2:W-:Y:S01]  /*1f30*/  STSM.16.M88.4 [R6], R24 ;  /* 0x0000001806007844 */ /* 0x0005e20000000200 */
[----:B------:R-:W-:Y:S01]  /*1f40*/  LOP3.LUT R3, R7, 0x10, RZ, 0xfc, !PT ;  /* 0x0000001007037812 */ /* 0x000fe200078efcff */
[----:B------:R-:W-:Y:S01]  /*1f50*/  IMAD R2, R21, 0x88, R2 ;  /* 0x0000008815027824 */ /* 0x000fe200078e0202 */
[----:B------:R-:W-:Y:S01]  /*1f60*/  ISETP.GE.AND P0, PT, R4, 0xc00, PT ;  /* 0x00000c000400780c */ /* 0x000fe20003f06270 */
[----:B------:R-:W-:Y:S01]  /*1f70*/  STSM.16.M88.4 [R6+0x20], R32 ;  /* 0x0000202006007844 */ /* 0x000fe20000000200 */
[----:B------:R-:W3:Y:S01]  /*1f80*/  LDC.64 R20, c[0x0][0x220] ;  /* 0x00008800ff147b82 */ /* 0x000ee20000000a00 */
[C---:B------:R-:W-:Y:S01]  /*1f90*/  LOP3.LUT R5, R7.reuse, 0x20, RZ, 0xfc, !PT ;  /* 0x0000002007057812 */ /* 0x040fe200078efcff */
[----:B------:R-:W-:Y:S01]  /*1fa0*/  IMAD R23, R7, 0xc00, R4 ;  /* 0x00000c0007177824 */ /* 0x000fe200078e0204 */
[----:B------:R-:W-:Y:S01]  /*1fb0*/  STSM.16.M88.4 [R6+0x40], R40 ;  /* 0x0000402806007844 */ /* 0x000fe20000000200 */
[----:B------:R-:W-:-:S02]  /*1fc0*/  LEA R22, R2, UR6, 0x1 ;  /* 0x0000000602167c11 */ /* 0x000fc4000f8e08ff */
[CC--:B------:R-:W-:Y:S01]  /*1fd0*/  ISETP.LT.AND P3, PT, R7.reuse, R0.reuse, !P0 ;  /* 0x000000000700720c */ /* 0x0c0fe20004761270 */
[----:B------:R4:W-:Y:S01]  /*1fe0*/  STSM.16.M88.4 [R6+0x60], R48 ;  /* 0x0000603006007844 */ /* 0x0009e20000000200 */
[----:B------:R-:W-:Y:S01]  /*1ff0*/  LOP3.LUT R7, R7, 0x30, RZ, 0xfc, !PT ;  /* 0x0000003007077812 */ /* 0x000fe200078efcff */
[----:B------:R-:W-:Y:S01]  /*2000*/  BAR.SYNC.DEFER_BLOCKING 0x0 ;  /* 0x0000000000007b1d */ /* 0x000fe20000010000 */
[-C--:B------:R-:W-:Y:S01]  /*2010*/  ISETP.LT.AND P2, PT, R3, R0.reuse, !P0 ;  /* 0x000000000300720c */ /* 0x080fe20004741270 */
[----:B--2---:R-:W-:Y:S01]  /*2020*/  VIADD R25, R23, 0x18000 ;  /* 0x0001800017197836 */ /* 0x004fe20000000000 */
[-C--:B------:R-:W-:Y:S01]  /*2030*/  ISETP.LT.AND P1, PT, R5, R0.reuse, !P0 ;  /* 0x000000000500720c */ /* 0x080fe20004721270 */
[----:B------:R-:W-:Y:S01]  /*2040*/  VIADD R5, R23, 0xc000 ;  /* 0x0000c00017057836 */ /* 0x000fe20000000000 */
[----:B------:R-:W-:Y:S01]  /*2050*/  ISETP.LT.AND P0, PT, R7, R0, !P0 ;  /* 0x000000000700720c */ /* 0x000fe20004701270 */
[----:B---3--:R-:W-:-:S04]  /*2060*/  IMAD.WIDE R2, R23, 0x2, R20 ;  /* 0x0000000217027825 */ /* 0x008fc800078e0214 */
[----:B------:R-:W-:-:S04]  /*2070*/  IMAD.WIDE R4, R5, 0x2, R20 ;  /* 0x0000000205047825 */ /* 0x000fc800078e0214 */
[----:B----4-:R-:W-:Y:S01]  /*2080*/  IMAD.WIDE R6, R25, 0x2, R20 ;  /* 0x0000000219067825 */ /* 0x010fe200078e0214 */
[----:B------:R-:W2:Y:S04]  /*2090*/  LDS.128 R16, [R22] ;  /* 0x0000000016107984 */ /* 0x000ea80000000c00 */
[----:B------:R-:W3:Y:S04]  /*20a0*/  LDS.128 R12, [R22+0x1100] ;  /* 0x00110000160c7984 */ /* 0x000ee80000000c00 */
[----:B------:R-:W4:Y:S04]  /*20b0*/  LDS.128 R8, [R22+0x2200] ;  /* 0x0022000016087984 */ /* 0x000f280000000c00 */
[----:B--2---:R2:W-:Y:S04]  /*20c0*/  @P3 STG.E.128 desc[UR20][R2.64], R16 ;  /* 0x0000001002003986 */ /* 0x0045e8000c101d14 */
[----:B---3--:R2:W-:Y:S04]  /*20d0*/  @P2 STG.E.128 desc[UR20][R4.64], R12 ;  /* 0x0000000c04002986 */ /* 0x0085e8000c101d14 */
[----:B----4-:R2:W-:Y:S01]  /*20e0*/  @P1 STG.E.128 desc[UR20][R6.64], R8 ;  /* 0x0000000806001986 */ /* 0x0105e2000c101d14 */
[----:B------:R-:W-:Y:S05]  /*20f0*/  @!P0 EXIT ;  /* 0x000000000000894d */ /* 0x000fea0003800000 */
[----:B--2---:R-:W1:Y:S01]  /*2100*/  LDS.128 R4, [R22+0x3300] ;  /* 0x0033000016047984 */ /* 0x004e620000000c00 */
[----:B------:R-:W-:-:S04]  /*2110*/  VIADD R23, R23, 0x24000 ;  /* 0x0002400017177836 */ /* 0x000fc80000000000 */
[----:B------:R-:W-:-:S05]  /*2120*/  IMAD.WIDE R20, R23, 0x2, R20 ;  /* 0x0000000217147825 */ /* 0x000fca00078e0214 */
[----:B-1----:R-:W-:Y:S01]  /*2130*/  STG.E.128 desc[UR20][R20.64], R4 ;  /* 0x0000000414007986 */ /* 0x002fe2000c101d14 */
[----:B------:R-:W-:Y:S05]  /*2140*/  EXIT ;  /* 0x000000000000794d */ /* 0x000fea0003800000 */
.L_x_1:
[----:B------:R-:W-:-:S00]  /*2150*/  BRA `(.L_x_1) ;  /* 0xfffffffc00fc7947 */ /* 0x000fc0000383ffff */
[----:B------:R-:W-:-:S00]  /*2160*/  NOP ;  /* 0x0000000000007918 */ /* 0x000fc00000000000 */
        /* <DEDUP_REMOVED lines=9> */
.L_x_2:


//--------------------- .nv.shared.triton_mm      --------------------------
	.section	.nv.shared.triton_mm,"aw",@nobits
	.sectionflags	@""
	.align	16
	.zero		1024


//--------------------- .nv.constant0.triton_mm   --------------------------
	.section	.nv.constant0.triton_mm,"a",@progbits
	.sectionflags	@""
	.align	4
.nv.constant0.triton_mm:
	.zero		560
